	.target	sm_80

	.elftype	@"ET_EXEC"


//--------------------- .note.nv.tkinfo           --------------------------
	.section	.note.nv.tkinfo,"",@"SHT_NOTE"
	.sectionflags	@"SHF_NOTE_NV_TKINFO"
	.tkinfo
        /*0018*/ 	.word	0x00000002
        /*0030*/ 	.string	""
        /*0030*/ 	.string	"ptxas"
        /*0030*/ 	.string	"Cuda compilation tools, release 13.0, V13.0.88"
        /*0030*/ 	.string	"Build cuda_13.0.r13.0/compiler.36424714_0"
        /*0030*/ 	.string	"-v  -suppress-debug-info  -lineinfo  -arch sm_80 "



//--------------------- .note.nv.cuinfo           --------------------------
	.section	.note.nv.cuinfo,"",@"SHT_NOTE"
	.sectionflags	@"SHF_NOTE_NV_CUINFO"
        /*0018*/ 	.short	0x0002
        /*001a*/ 	.short	0x0050
        /*001c*/ 	.short	0x0082
	.zero		2


//--------------------- .nv.info                  --------------------------
	.section	.nv.info,"",@"SHT_CUDA_INFO"
	.align	4


	//----- nvinfo : EIATTR_REGCOUNT
	.align		4
        /*0000*/ 	.byte	0x04, 0x2f
        /*0002*/ 	.short	(.L_2 - .L_1)
	.align		4
.L_1:
        /*0004*/ 	.word	index@(attn_fwd)
        /*0008*/ 	.word	0x00000080


	//----- nvinfo : EIATTR_FRAME_SIZE
	.align		4
.L_2:
        /*000c*/ 	.byte	0x04, 0x11
        /*000e*/ 	.short	(.L_4 - .L_3)
	.align		4
.L_3:
        /*0010*/ 	.word	index@(attn_fwd)
        /*0014*/ 	.word	0x00000000


	//----- nvinfo : EIATTR_MIN_STACK_SIZE
	.align		4
.L_4:
        /*0018*/ 	.byte	0x04, 0x12
        /*001a*/ 	.short	(.L_6 - .L_5)
	.align		4
.L_5:
        /*001c*/ 	.word	index@(attn_fwd)
        /*0020*/ 	.word	0x00000000
.L_6:


//--------------------- .nv.info.attn_fwd         --------------------------
	.section	.nv.info.attn_fwd,"",@"SHT_CUDA_INFO"
	.sectionflags	@""
	.align	4


	//----- nvinfo : EIATTR_CUDA_API_VERSION
	.align		4
        /*0000*/ 	.byte	0x04, 0x37
        /*0002*/ 	.short	(.L_8 - .L_7)
.L_7:
        /*0004*/ 	.word	0x00000082


	//----- nvinfo : EIATTR_SW2861232_WAR
	.align		4
.L_8:
        /*0008*/ 	.byte	0x01, 0x35
	.zero		2


	//----- nvinfo : EIATTR_PARAM_CBANK
	.align		4
        /*000c*/ 	.byte	0x04, 0x0a
        /*000e*/ 	.short	(.L_10 - .L_9)
	.align		4
.L_9:
        /*0010*/ 	.word	index@(.nv.constant0.attn_fwd)
        /*0014*/ 	.short	0x0160
        /*0016*/ 	.short	0x0088


	//----- nvinfo : EIATTR_CBANK_PARAM_SIZE
	.align		4
.L_10:
        /*0018*/ 	.byte	0x03, 0x19
        /*001a*/ 	.short	0x0088


	//----- nvinfo : EIATTR_KPARAM_INFO
	.align		4
        /*001c*/ 	.byte	0x04, 0x17
        /*001e*/ 	.short	(.L_12 - .L_11)
.L_11:
        /*0020*/ 	.word	0x00000000
        /*0024*/ 	.short	0x0019
        /*0026*/ 	.short	0x0080
        /*0028*/ 	.byte	0x00, 0xf4, 0x21, 0x00


	//----- nvinfo : EIATTR_KPARAM_INFO
	.align		4
.L_12:
        /*002c*/ 	.byte	0x04, 0x17
        /*002e*/ 	.short	(.L_14 - .L_13)
.L_13:
        /*0030*/ 	.word	0x00000000
        /*0034*/ 	.short	0x0018
        /*0036*/ 	.short	0x0078
        /*0038*/ 	.byte	0x00, 0xf4, 0x21, 0x00


	//----- nvinfo : EIATTR_KPARAM_INFO
	.align		4
.L_14:
        /*003c*/ 	.byte	0x04, 0x17
        /*003e*/ 	.short	(.L_16 - .L_15)
.L_15:
        /*0040*/ 	.word	0x00000000
        /*0044*/ 	.short	0x0017
        /*0046*/ 	.short	0x0070
        /*0048*/ 	.byte	0x00, 0xf0, 0x11, 0x00


	//----- nvinfo : EIATTR_KPARAM_INFO
	.align		4
.L_16:
        /*004c*/ 	.byte	0x04, 0x17
        /*004e*/ 	.short	(.L_18 - .L_17)
.L_17:
        /*0050*/ 	.word	0x00000000
        /*0054*/ 	.short	0x0016
        /*0056*/ 	.short	0x006c
        /*0058*/ 	.byte	0x00, 0xf0, 0x11, 0x00


	//----- nvinfo : EIATTR_KPARAM_INFO
	.align		4
.L_18:
        /*005c*/ 	.byte	0x04, 0x17
        /*005e*/ 	.short	(.L_20 - .L_19)
.L_19:
        /*0060*/ 	.word	0x00000000
        /*0064*/ 	.short	0x0015
        /*0066*/ 	.short	0x0068
        /*0068*/ 	.byte	0x00, 0xf0, 0x11, 0x00


	//----- nvinfo : EIATTR_KPARAM_INFO
	.align		4
.L_20:
        /*006c*/ 	.byte	0x04, 0x17
        /*006e*/ 	.short	(.L_22 - .L_21)
.L_21:
        /*0070*/ 	.word	0x00000000
        /*0074*/ 	.short	0x0014
        /*0076*/ 	.short	0x0064
        /*0078*/ 	.byte	0x00, 0xf0, 0x11, 0x00


	//----- nvinfo : EIATTR_KPARAM_INFO
	.align		4
.L_22:
        /*007c*/ 	.byte	0x04, 0x17
        /*007e*/ 	.short	(.L_24 - .L_23)
.L_23:
        /*0080*/ 	.word	0x00000000
        /*0084*/ 	.short	0x0013
        /*0086*/ 	.short	0x0060
        /*0088*/ 	.byte	0x00, 0xf0, 0x11, 0x00


	//----- nvinfo : EIATTR_KPARAM_INFO
	.align		4
.L_24:
        /*008c*/ 	.byte	0x04, 0x17
        /*008e*/ 	.short	(.L_26 - .L_25)
.L_25:
        /*0090*/ 	.word	0x00000000
        /*0094*/ 	.short	0x0012
        /*0096*/ 	.short	0x005c
        /*0098*/ 	.byte	0x00, 0xf0, 0x11, 0x00


	//----- nvinfo : EIATTR_KPARAM_INFO
	.align		4
.L_26:
        /*009c*/ 	.byte	0x04, 0x17
        /*009e*/ 	.short	(.L_28 - .L_27)
.L_27:
        /*00a0*/ 	.word	0x00000000
        /*00a4*/ 	.short	0x0011
        /*00a6*/ 	.short	0x0058
        /*00a8*/ 	.byte	0x00, 0xf0, 0x11, 0x00


	//----- nvinfo : EIATTR_KPARAM_INFO
	.align		4
.L_28:
        /*00ac*/ 	.byte	0x04, 0x17
        /*00ae*/ 	.short	(.L_30 - .L_29)
.L_29:
        /*00b0*/ 	.word	0x00000000
        /*00b4*/ 	.short	0x0010
        /*00b6*/ 	.short	0x0054
        /*00b8*/ 	.byte	0x00, 0xf0, 0x11, 0x00


	//----- nvinfo : EIATTR_KPARAM_INFO
	.align		4
.L_30:
        /*00bc*/ 	.byte	0x04, 0x17
        /*00be*/ 	.short	(.L_32 - .L_31)
.L_31:
        /*00c0*/ 	.word	0x00000000
        /*00c4*/ 	.short	0x000f
        /*00c6*/ 	.short	0x0050
        /*00c8*/ 	.byte	0x00, 0xf0, 0x11, 0x00


	//----- nvinfo : EIATTR_KPARAM_INFO
	.align		4
.L_32:
        /*00cc*/ 	.byte	0x04, 0x17
        /*00ce*/ 	.short	(.L_34 - .L_33)
.L_33:
        /*00d0*/ 	.word	0x00000000
        /*00d4*/ 	.short	0x000e
        /*00d6*/ 	.short	0x004c
        /*00d8*/ 	.byte	0x00, 0xf0, 0x11, 0x00


	//----- nvinfo : EIATTR_KPARAM_INFO
	.align		4
.L_34:
        /*00dc*/ 	.byte	0x04, 0x17
        /*00de*/ 	.short	(.L_36 - .L_35)
.L_35:
        /*00e0*/ 	.word	0x00000000
        /*00e4*/ 	.short	0x000d
        /*00e6*/ 	.short	0x0048
        /*00e8*/ 	.byte	0x00, 0xf0, 0x11, 0x00


	//----- nvinfo : EIATTR_KPARAM_INFO
	.align		4
.L_36:
        /*00ec*/ 	.byte	0x04, 0x17
        /*00ee*/ 	.short	(.L_38 - .L_37)
.L_37:
        /*00f0*/ 	.word	0x00000000
        /*00f4*/ 	.short	0x000c
        /*00f6*/ 	.short	0x0044
        /*00f8*/ 	.byte	0x00, 0xf0, 0x11, 0x00


	//----- nvinfo : EIATTR_KPARAM_INFO
	.align		4
.L_38:
        /*00fc*/ 	.byte	0x04, 0x17
        /*00fe*/ 	.short	(.L_40 - .L_39)
.L_39:
        /*0100*/ 	.word	0x00000000
        /*0104*/ 	.short	0x000b
        /*0106*/ 	.short	0x0040
        /*0108*/ 	.byte	0x00, 0xf0, 0x11, 0x00


	//----- nvinfo : EIATTR_KPARAM_INFO
	.align		4
.L_40:
        /*010c*/ 	.byte	0x04, 0x17
        /*010e*/ 	.short	(.L_42 - .L_41)
.L_41:
        /*0110*/ 	.word	0x00000000
        /*0114*/ 	.short	0x000a
        /*0116*/ 	.short	0x003c
        /*0118*/ 	.byte	0x00, 0xf0, 0x11, 0x00


	//----- nvinfo : EIATTR_KPARAM_INFO
	.align		4
.L_42:
        /*011c*/ 	.byte	0x04, 0x17
        /*011e*/ 	.short	(.L_44 - .L_43)
.L_43:
        /*0120*/ 	.word	0x00000000
        /*0124*/ 	.short	0x0009
        /*0126*/ 	.short	0x0038
        /*0128*/ 	.byte	0x00, 0xf0, 0x11, 0x00


	//----- nvinfo : EIATTR_KPARAM_INFO
	.align		4
.L_44:
        /*012c*/ 	.byte	0x04, 0x17
        /*012e*/ 	.short	(.L_46 - .L_45)
.L_45:
        /*0130*/ 	.word	0x00000000
        /*0134*/ 	.short	0x0008
        /*0136*/ 	.short	0x0034
        /*0138*/ 	.byte	0x00, 0xf0, 0x11, 0x00


	//----- nvinfo : EIATTR_KPARAM_INFO
	.align		4
.L_46:
        /*013c*/ 	.byte	0x04, 0x17
        /*013e*/ 	.short	(.L_48 - .L_47)
.L_47:
        /*0140*/ 	.word	0x00000000
        /*0144*/ 	.short	0x0007
        /*0146*/ 	.short	0x0030
        /*0148*/ 	.byte	0x00, 0xf0, 0x11, 0x00


	//----- nvinfo : EIATTR_KPARAM_INFO
	.align		4
.L_48:
        /*014c*/ 	.byte	0x04, 0x17
        /*014e*/ 	.short	(.L_50 - .L_49)
.L_49:
        /*0150*/ 	.word	0x00000000
        /*0154*/ 	.short	0x0006
        /*0156*/ 	.short	0x002c
        /*0158*/ 	.byte	0x00, 0xf0, 0x11, 0x00


	//----- nvinfo : EIATTR_KPARAM_INFO
	.align		4
.L_50:
        /*015c*/ 	.byte	0x04, 0x17
        /*015e*/ 	.short	(.L_52 - .L_51)
.L_51:
        /*0160*/ 	.word	0x00000000
        /*0164*/ 	.short	0x0005
        /*0166*/ 	.short	0x0028
        /*0168*/ 	.byte	0x00, 0xf0, 0x11, 0x00


	//----- nvinfo : EIATTR_KPARAM_INFO
	.align		4
.L_52:
        /*016c*/ 	.byte	0x04, 0x17
        /*016e*/ 	.short	(.L_54 - .L_53)
.L_53:
        /*0170*/ 	.word	0x00000000
        /*0174*/ 	.short	0x0004
        /*0176*/ 	.short	0x0020
        /*0178*/ 	.byte	0x00, 0xf4, 0x21, 0x00


	//----- nvinfo : EIATTR_KPARAM_INFO
	.align		4
.L_54:
        /*017c*/ 	.byte	0x04, 0x17
        /*017e*/ 	.short	(.L_56 - .L_55)
.L_55:
        /*0180*/ 	.word	0x00000000
        /*0184*/ 	.short	0x0003
        /*0186*/ 	.short	0x0018
        /*0188*/ 	.byte	0x00, 0xf4, 0x21, 0x00


	//----- nvinfo : EIATTR_KPARAM_INFO
	.align		4
.L_56:
        /*018c*/ 	.byte	0x04, 0x17
        /*018e*/ 	.short	(.L_58 - .L_57)
.L_57:
        /*0190*/ 	.word	0x00000000
        /*0194*/ 	.short	0x0002
        /*0196*/ 	.short	0x0010
        /*0198*/ 	.byte	0x00, 0xf4, 0x21, 0x00


	//----- nvinfo : EIATTR_KPARAM_INFO
	.align		4
.L_58:
        /*019c*/ 	.byte	0x04, 0x17
        /*019e*/ 	.short	(.L_60 - .L_59)
.L_59:
        /*01a0*/ 	.word	0x00000000
        /*01a4*/ 	.short	0x0001
        /*01a6*/ 	.short	0x0008
        /*01a8*/ 	.byte	0x00, 0xf4, 0x21, 0x00


	//----- nvinfo : EIATTR_KPARAM_INFO
	.align		4
.L_60:
        /*01ac*/ 	.byte	0x04, 0x17
        /*01ae*/ 	.short	(.L_62 - .L_61)
.L_61:
        /*01b0*/ 	.word	0x00000000
        /*01b4*/ 	.short	0x0000
        /*01b6*/ 	.short	0x0000
        /*01b8*/ 	.byte	0x00, 0xf4, 0x21, 0x00


	//----- nvinfo : EIATTR_MAXREG_COUNT
	.align		4
.L_62:
        /*01bc*/ 	.byte	0x03, 0x1b
        /*01be*/ 	.short	0x00ff


	//----- nvinfo : EIATTR_NUM_BARRIERS
	.align		4
        /*01c0*/ 	.byte	0x02, 0x4c
        /*01c2*/ 	.byte	0x01
	.zero		1


	//----- nvinfo : EIATTR_MERCURY_ISA_VERSION
	.align		4
        /*01c4*/ 	.byte	0x03, 0x5f
        /*01c6*/ 	.short	0x0000


	//----- nvinfo : EIATTR_COOP_GROUP_MASK_REGIDS
	.align		4
        /*01c8*/ 	.byte	0x04, 0x29
        /*01ca*/ 	.short	(.L_64 - .L_63)


	//   ....[0]....
.L_63:
        /*01cc*/ 	.word	0xffffffff


	//   ....[1]....
        /*01d0*/ 	.word	0xffffffff


	//   ....[2]....
        /*01d4*/ 	.word	0xffffffff


	//   ....[3]....
        /*01d8*/ 	.word	0xffffffff


	//   ....[4]....
        /*01dc*/ 	.word	0xffffffff


	//   ....[5]....
        /*01e0*/ 	.word	0xffffffff


	//   ....[6]....
        /*01e4*/ 	.word	0xffffffff


	//   ....[7]....
        /*01e8*/ 	.word	0xffffffff


	//   ....[8]....
        /*01ec*/ 	.word	0xffffffff


	//   ....[9]....
        /*01f0*/ 	.word	0xffffffff


	//   ....[10]....
        /*01f4*/ 	.word	0xffffffff


	//   ....[11]....
        /*01f8*/ 	.word	0xffffffff


	//   ....[12]....
        /*01fc*/ 	.word	0xffffffff


	//   ....[13]....
        /*0200*/ 	.word	0xffffffff


	//   ....[14]....
        /*0204*/ 	.word	0xffffffff


	//   ....[15]....
        /*0208*/ 	.word	0xffffffff


	//   ....[16]....
        /*020c*/ 	.word	0xffffffff


	//   ....[17]....
        /*0210*/ 	.word	0xffffffff


	//----- nvinfo : EIATTR_COOP_GROUP_INSTR_OFFSETS
	.align		4
.L_64:
        /*0214*/ 	.byte	0x04, 0x28
        /*0216*/ 	.short	(.L_66 - .L_65)


	//   ....[0]....
.L_65:
        /*0218*/ 	.word	0x000016d0


	//   ....[1]....
        /*021c*/ 	.word	0x000016e0


	//   ....[2]....
        /*0220*/ 	.word	0x000016f0


	//   ....[3]....
        /*0224*/ 	.word	0x00001700


	//   ....[4]....
        /*0228*/ 	.word	0x00001740


	//   ....[5]....
        /*022c*/ 	.word	0x00001760


	//   ....[6]....
        /*0230*/ 	.word	0x00001770


	//   ....[7]....
        /*0234*/ 	.word	0x00001780


	//   ....[8]....
        /*0238*/ 	.word	0x00001830


	//   ....[9]....
        /*023c*/ 	.word	0x00001aa0


	//   ....[10]....
        /*0240*/ 	.word	0x00001ab0


	//   ....[11]....
        /*0244*/ 	.word	0x00001ad0


	//   ....[12]....
        /*0248*/ 	.word	0x00001ae0


	//   ....[13]....
        /*024c*/ 	.word	0x00001b10


	//   ....[14]....
        /*0250*/ 	.word	0x00001b30


	//   ....[15]....
        /*0254*/ 	.word	0x00001b50


	//   ....[16]....
        /*0258*/ 	.word	0x00001b60


	//   ....[17]....
        /*025c*/ 	.word	0x00001c20


	//----- nvinfo : EIATTR_EXIT_INSTR_OFFSETS
	.align		4
.L_66:
        /*0260*/ 	.byte	0x04, 0x1c
        /*0262*/ 	.short	(.L_68 - .L_67)


	//   ....[0]....
.L_67:
        /*0264*/ 	.word	0x00003690


	//   ....[1]....
        /*0268*/ 	.word	0x00003730


	//----- nvinfo : EIATTR_REQNTID
	.align		4
.L_68:
        /*026c*/ 	.byte	0x04, 0x10
        /*026e*/ 	.short	(.L_70 - .L_69)
.L_69:
        /*0270*/ 	.word	0x00000080
        /*0274*/ 	.word	0x00000001
        /*0278*/ 	.word	0x00000001
.L_70:


//--------------------- .nv.callgraph             --------------------------
	.section	.nv.callgraph,"",@"SHT_CUDA_CALLGRAPH"
	.align	4
	.sectionentsize	8
	.align		4
        /*0000*/ 	.word	0x00000000
	.align		4
        /*0004*/ 	.word	0xffffffff
	.align		4
        /*0008*/ 	.word	0x00000000
	.align		4
        /*000c*/ 	.word	0xfffffffe
	.align		4
        /*0010*/ 	.word	0x00000000
	.align		4
        /*0014*/ 	.word	0xfffffffd
	.align		4
        /*0018*/ 	.word	0x00000000
	.align		4
        /*001c*/ 	.word	0xfffffffc


//--------------------- .nv.rel.action            --------------------------
	.section	.nv.rel.action,"",@"SHT_CUDA_RELOCINFO"
	.align	8
	.sectionentsize	8
        /*0000*/ 	.byte	0x73, 0x00, 0x00, 0x00, 0x00, 0x00, 0x00, 0x00, 0x00, 0x00, 0x00, 0x11, 0x25, 0x00, 0x05, 0x36


//--------------------- .nv.constant4             --------------------------
	.section	.nv.constant4,"a",@progbits
	.align	8
	.align		8
.nv.constant4:
        /*0000*/ 	.dword	_$_str


//--------------------- .nv.constant0.attn_fwd    --------------------------
	.section	.nv.constant0.attn_fwd,"a",@progbits
	.sectionflags	@""
	.align	4
.nv.constant0.attn_fwd:
	.zero		488


//--------------------- .text.attn_fwd            --------------------------
	.section	.text.attn_fwd,"ax",@progbits
	.sectioninfo	@"SHI_REGISTERS=128"
	.align	128
        .global         attn_fwd
        .type           attn_fwd,@function
        .size           attn_fwd,(.L_x_3 - attn_fwd)
        .other          attn_fwd,@"STO_CUDA_ENTRY STV_DEFAULT"
attn_fwd:
.text.attn_fwd:
[----:B------:R-:W-:Y:S02]  /*0000*/  IMAD.MOV.U32 R1, RZ, RZ, c[0x0][0x28] ;  /* 0x00000a00ff017624 */ /* 0x000fe400078e00ff */
[----:B------:R-:W0:Y:S01]  /*0010*/  S2R R64, SR_CTAID.X ;  /* 0x0000000000407919 */ /* 0x000e220000002500 */
[----:B------:R-:W-:Y:S01]  /*0020*/  MOV R34, c[0x0][0x198] ;  /* 0x0000660000227a02 */ /* 0x000fe20000000f00 */
[----:B------:R-:W-:Y:S02]  /*0030*/  ULDC.64 UR6, c[0x0][0x118] ;  /* 0x0000460000067ab9 */ /* 0x000fe40000000a00 */
[----:B------:R-:W1:Y:S04]  /*0040*/  S2R R0, SR_TID.X ;  /* 0x0000000000007919 */ /* 0x000e680000002100 */
[----:B------:R-:W2:Y:S01]  /*0050*/  S2R R2, SR_CTAID.Y ;  /* 0x0000000000027919 */ /* 0x000ea20000002600 */
[----:B0-----:R-:W-:Y:S01]  /*0060*/  IMAD.SHL.U32 R64, R64, 0x20, RZ ;  /* 0x0000002040407824 */ /* 0x001fe200078e00ff */
[----:B-1----:R-:W-:-:S04]  /*0070*/  SHF.R.U32.HI R79, RZ, 0x5, R0 ;  /* 0x00000005ff4f7819 */ /* 0x002fc80000011600 */
[----:B------:R-:W-:Y:S02]  /*0080*/  LOP3.LUT R81, R64, 0x1f, R0, 0xf8, !PT ;  /* 0x0000001f40517812 */ /* 0x000fe400078ef800 */
[----:B------:R-:W-:Y:S01]  /*0090*/  SGXT.U32 R79, R79, 0x2 ;  /* 0x000000024f4f781a */ /* 0x000fe20000000000 */
[----:B--2---:R-:W-:Y:S02]  /*00a0*/  IMAD R3, R2, c[0x0][0x190], RZ ;  /* 0x0000640002037a24 */ /* 0x004fe400078e02ff */
[----:B------:R-:W-:Y:S02]  /*00b0*/  IMAD R5, R81, c[0x0][0x194], RZ ;  /* 0x0000650051057a24 */ /* 0x000fe400078e02ff */
[----:B------:R-:W-:Y:S02]  /*00c0*/  IMAD R9, R79, c[0x0][0x198], RZ ;  /* 0x000066004f097a24 */ /* 0x000fe400078e02ff */
[----:B------:R-:W-:Y:S02]  /*00d0*/  IMAD.SHL.U32 R4, R3, 0x2, RZ ;  /* 0x0000000203047824 */ /* 0x000fe400078e00ff */
[----:B------:R-:W-:Y:S01]  /*00e0*/  IMAD.SHL.U32 R7, R5, 0x2, RZ ;  /* 0x0000000205077824 */ /* 0x000fe200078e00ff */
[----:B------:R-:W-:Y:S01]  /*00f0*/  LEA R10, R34, R9, 0x2 ;  /* 0x00000009220a7211 */ /* 0x000fe200078e10ff */
[----:B------:R-:W-:-:S03]  /*0100*/  IMAD.HI R3, R3, 0x2, RZ ;  /* 0x0000000203037827 */ /* 0x000fc600078e02ff */
[----:B------:R-:W-:Y:S01]  /*0110*/  IADD3 R30, P0, P1, R7, c[0x0][0x160], R4 ;  /* 0x00005800071e7a10 */ /* 0x000fe2000791e004 */
[----:B------:R-:W-:-:S04]  /*0120*/  IMAD.HI R6, R5, 0x2, RZ ;  /* 0x0000000205067827 */ /* 0x000fc800078e02ff */
[----:B------:R-:W-:Y:S01]  /*0130*/  IMAD R7, R34, 0x4, R10 ;  /* 0x0000000422077824 */ /* 0x000fe200078e020a */
[----:B------:R-:W-:Y:S02]  /*0140*/  IADD3.X R32, R6, c[0x0][0x164], R3, P0, P1 ;  /* 0x0000590006207a10 */ /* 0x000fe400007e2403 */
[-C--:B------:R-:W-:Y:S01]  /*0150*/  LEA R4, P0, R9, R30.reuse, 0x1 ;  /* 0x0000001e09047211 */ /* 0x080fe200078008ff */
[----:B------:R-:W-:Y:S01]  /*0160*/  IMAD R3, R34, 0x4, R7 ;  /* 0x0000000422037824 */ /* 0x000fe200078e0207 */
[----:B------:R-:W-:Y:S02]  /*0170*/  LEA R8, P1, R7, R30, 0x1 ;  /* 0x0000001e07087211 */ /* 0x000fe400078208ff */
[----:B------:R-:W-:Y:S02]  /*0180*/  LEA.HI.X.SX32 R5, R9, R32, 0x1, P0 ;  /* 0x0000002009057211 */ /* 0x000fe400000f0eff */
[----:B------:R-:W-:Y:S02]  /*0190*/  LEA R6, P0, R10, R30, 0x1 ;  /* 0x0000001e0a067211 */ /* 0x000fe400078008ff */
[----:B------:R-:W-:Y:S01]  /*01a0*/  LEA R13, R34, R3, 0x2 ;  /* 0x00000003220d7211 */ /* 0x000fe200078e10ff */
[----:B------:R0:W2:Y:S01]  /*01b0*/  LDG.E.U16 R23, [R4.64] ;  /* 0x0000000604177981 */ /* 0x0000a2000c1e1500 */
[----:B------:R-:W-:-:S02]  /*01c0*/  LEA.HI.X.SX32 R9, R7, R32, 0x1, P1 ;  /* 0x0000002007097211 */ /* 0x000fc400008f0eff */
[----:B------:R-:W-:Y:S01]  /*01d0*/  LEA.HI.X.SX32 R7, R10, R32, 0x1, P0 ;  /* 0x000000200a077211 */ /* 0x000fe200000f0eff */
[C---:B------:R-:W-:Y:S01]  /*01e0*/  IMAD R14, R34.reuse, 0x4, R13 ;  /* 0x00000004220e7824 */ /* 0x040fe200078e020d */
[C---:B------:R-:W-:Y:S01]  /*01f0*/  LEA R10, P0, R3.reuse, R30, 0x1 ;  /* 0x0000001e030a7211 */ /* 0x040fe200078008ff */
[----:B------:R1:W3:Y:S03]  /*0200*/  LDG.E.U16 R25, [R8.64] ;  /* 0x0000000608197981 */ /* 0x0002e6000c1e1500 */
[----:B------:R-:W-:Y:S01]  /*0210*/  LEA.HI.X.SX32 R11, R3, R32, 0x1, P0 ;  /* 0x00000020030b7211 */ /* 0x000fe200000f0eff */
[----:B------:R-:W-:Y:S01]  /*0220*/  IMAD R3, R34, 0x4, R14 ;  /* 0x0000000422037824 */ /* 0x000fe200078e020e */
[----:B0-----:R-:W-:Y:S01]  /*0230*/  LEA R4, P0, R14, R30, 0x1 ;  /* 0x0000001e0e047211 */ /* 0x001fe200078008ff */
[----:B------:R0:W4:Y:S03]  /*0240*/  LDG.E.U16 R22, [R6.64] ;  /* 0x0000000606167981 */ /* 0x000126000c1e1500 */
[----:B------:R-:W-:Y:S01]  /*0250*/  LEA R15, R34, R3, 0x2 ;  /* 0x00000003220f7211 */ /* 0x000fe200078e10ff */
[----:B------:R5:W4:Y:S01]  /*0260*/  LDG.E.U16 R24, [R10.64] ;  /* 0x000000060a187981 */ /* 0x000b22000c1e1500 */
[----:B------:R-:W-:-:S03]  /*0270*/  LEA.HI.X.SX32 R5, R14, R32, 0x1, P0 ;  /* 0x000000200e057211 */ /* 0x000fc600000f0eff */
[C---:B------:R-:W-:Y:S01]  /*0280*/  IMAD R16, R34.reuse, 0x4, R15 ;  /* 0x0000000422107824 */ /* 0x040fe200078e020f */
[-C--:B-1----:R-:W-:Y:S01]  /*0290*/  LEA R8, P0, R3, R30.reuse, 0x1 ;  /* 0x0000001e03087211 */ /* 0x082fe200078008ff */
[----:B------:R1:W4:Y:S02]  /*02a0*/  LDG.E.U16 R26, [R4.64] ;  /* 0x00000006041a7981 */ /* 0x000324000c1e1500 */
[C---:B------:R-:W-:Y:S01]  /*02b0*/  IMAD R18, R34.reuse, 0x4, R16 ;  /* 0x0000000422127824 */ /* 0x040fe200078e0210 */
[----:B------:R-:W-:Y:S02]  /*02c0*/  LEA R12, P1, R13, R30, 0x1 ;  /* 0x0000001e0d0c7211 */ /* 0x000fe400078208ff */
[----:B------:R-:W-:Y:S02]  /*02d0*/  LEA.HI.X.SX32 R9, R3, R32, 0x1, P0 ;  /* 0x0000002003097211 */ /* 0x000fe400000f0eff */
[C---:B------:R-:W-:Y:S02]  /*02e0*/  LEA R3, R34.reuse, R18, 0x2 ;  /* 0x0000001222037211 */ /* 0x040fe400078e10ff */
[----:B------:R-:W-:Y:S01]  /*02f0*/  LEA.HI.X.SX32 R13, R13, R32, 0x1, P1 ;  /* 0x000000200d0d7211 */ /* 0x000fe200008f0eff */
[----:B------:R1:W4:Y:S01]  /*0300*/  LDG.E.U16 R29, [R8.64] ;  /* 0x00000006081d7981 */ /* 0x000322000c1e1500 */
[----:B0-----:R-:W-:Y:S01]  /*0310*/  LEA R6, P0, R15, R30, 0x1 ;  /* 0x0000001e0f067211 */ /* 0x001fe200078008ff */
[----:B------:R-:W-:-:S02]  /*0320*/  IMAD R19, R34, 0x4, R3 ;  /* 0x0000000422137824 */ /* 0x000fc400078e0203 */
[----:B------:R0:W4:Y:S01]  /*0330*/  LDG.E.U16 R27, [R12.64] ;  /* 0x000000060c1b7981 */ /* 0x000122000c1e1500 */
[----:B------:R-:W-:Y:S02]  /*0340*/  LEA.HI.X.SX32 R7, R15, R32, 0x1, P0 ;  /* 0x000000200f077211 */ /* 0x000fe400000f0eff */
[CC--:B-----5:R-:W-:Y:S02]  /*0350*/  LEA R10, P0, R3.reuse, R30.reuse, 0x1 ;  /* 0x0000001e030a7211 */ /* 0x0e0fe400078008ff */
[----:B------:R-:W-:Y:S01]  /*0360*/  LEA R14, P1, R16, R30, 0x1 ;  /* 0x0000001e100e7211 */ /* 0x000fe200078208ff */
[----:B------:R5:W4:Y:S01]  /*0370*/  LDG.E.U16 R28, [R6.64] ;  /* 0x00000006061c7981 */ /* 0x000b22000c1e1500 */
[----:B0-----:R-:W-:Y:S01]  /*0380*/  IMAD R13, R34, 0x4, R19 ;  /* 0x00000004220d7824 */ /* 0x001fe200078e0213 */
[----:B------:R-:W-:-:S04]  /*0390*/  LEA.HI.X.SX32 R11, R3, R32, 0x1, P0 ;  /* 0x00000020030b7211 */ /* 0x000fc800000f0eff */
[C---:B------:R-:W-:Y:S02]  /*03a0*/  LEA R12, P0, R13.reuse, R30, 0x1 ;  /* 0x0000001e0d0c7211 */ /* 0x040fe400078008ff */
[----:B------:R-:W-:Y:S01]  /*03b0*/  LEA R20, R34, R13, 0x2 ;  /* 0x0000000d22147211 */ /* 0x000fe200078e10ff */
[----:B------:R0:W4:Y:S01]  /*03c0*/  LDG.E.U16 R11, [R10.64] ;  /* 0x000000060a0b7981 */ /* 0x000122000c1e1500 */
[----:B------:R-:W-:Y:S02]  /*03d0*/  LEA.HI.X.SX32 R13, R13, R32, 0x1, P0 ;  /* 0x000000200d0d7211 */ /* 0x000fe400000f0eff */
[----:B-1----:R-:W-:Y:S01]  /*03e0*/  LEA R4, P0, R18, R30, 0x1 ;  /* 0x0000001e12047211 */ /* 0x002fe200078008ff */
[----:B------:R-:W-:Y:S01]  /*03f0*/  IMAD R3, R34, 0x4, R20 ;  /* 0x0000000422037824 */ /* 0x000fe200078e0214 */
[-C--:B------:R-:W-:Y:S02]  /*0400*/  LEA.HI.X.SX32 R15, R16, R32.reuse, 0x1, P1 ;  /* 0x00000020100f7211 */ /* 0x080fe400008f0eff */
[----:B------:R-:W-:Y:S01]  /*0410*/  LEA.HI.X.SX32 R5, R18, R32, 0x1, P0 ;  /* 0x0000002012057211 */ /* 0x000fe200000f0eff */
[----:B------:R-:W-:Y:S01]  /*0420*/  IMAD R21, R34, 0x4, R3 ;  /* 0x0000000422157824 */ /* 0x000fe200078e0203 */
[-C--:B-----5:R-:W-:Y:S01]  /*0430*/  LEA R6, P0, R19, R30.reuse, 0x1 ;  /* 0x0000001e13067211 */ /* 0x0a0fe200078008ff */
[----:B------:R1:W5:Y:S01]  /*0440*/  LDG.E.U16 R31, [R14.64] ;  /* 0x000000060e1f7981 */ /* 0x000362000c1e1500 */
[----:B------:R-:W-:-:S02]  /*0450*/  LEA R16, P1, R3, R30, 0x1 ;  /* 0x0000001e03107211 */ /* 0x000fc400078208ff */
[-C--:B------:R-:W-:Y:S01]  /*0460*/  LEA.HI.X.SX32 R7, R19, R32.reuse, 0x1, P0 ;  /* 0x0000002013077211 */ /* 0x080fe200000f0eff */
[----:B------:R-:W5:Y:S01]  /*0470*/  LDG.E.U16 R13, [R12.64] ;  /* 0x000000060c0d7981 */ /* 0x000f62000c1e1500 */
[----:B------:R-:W-:-:S03]  /*0480*/  LEA.HI.X.SX32 R17, R3, R32, 0x1, P1 ;  /* 0x0000002003117211 */ /* 0x000fc600008f0eff */
[----:B------:R0:W5:Y:S01]  /*0490*/  LDG.E.U16 R6, [R6.64] ;  /* 0x0000000606067981 */ /* 0x000162000c1e1500 */
[----:B-1----:R-:W-:-:S03]  /*04a0*/  LEA R14, P0, R21, R30, 0x1 ;  /* 0x0000001e150e7211 */ /* 0x002fc600078008ff */
[----:B------:R-:W5:Y:S01]  /*04b0*/  LDG.E.U16 R17, [R16.64] ;  /* 0x0000000610117981 */ /* 0x000f62000c1e1500 */
[----:B------:R-:W-:-:S03]  /*04c0*/  LEA.HI.X.SX32 R15, R21, R32, 0x1, P0 ;  /* 0x00000020150f7211 */ /* 0x000fc600000f0eff */
[----:B------:R-:W5:Y:S04]  /*04d0*/  LDG.E.U16 R4, [R4.64] ;  /* 0x0000000604047981 */ /* 0x000f68000c1e1500 */
[----:B------:R-:W5:Y:S01]  /*04e0*/  LDG.E.U16 R14, [R14.64] ;  /* 0x000000060e0e7981 */ /* 0x000f62000c1e1500 */
[----:B------:R-:W-:-:S04]  /*04f0*/  LEA R8, P1, R20, R30, 0x1 ;  /* 0x0000001e14087211 */ /* 0x000fc800078208ff */
[----:B------:R-:W-:-:S05]  /*0500*/  LEA.HI.X.SX32 R9, R20, R32, 0x1, P1 ;  /* 0x0000002014097211 */ /* 0x000fca00008f0eff */
[----:B------:R-:W5:Y:S01]  /*0510*/  LDG.E.U16 R8, [R8.64] ;  /* 0x0000000608087981 */ /* 0x000f62000c1e1500 */
[----:B------:R-:W-:Y:S02]  /*0520*/  SHF.R.S32.HI R78, RZ, 0x6, R0 ;  /* 0x00000006ff4e7819 */ /* 0x000fe40000011400 */
[----:B0-----:R-:W-:Y:S02]  /*0530*/  LOP3.LUT R10, R0, 0x3f, RZ, 0xc0, !PT ;  /* 0x0000003f000a7812 */ /* 0x001fe400078ec0ff */
[----:B------:R-:W-:Y:S02]  /*0540*/  SGXT R78, R78, 0x1 ;  /* 0x000000014e4e781a */ /* 0x000fe40000000200 */
[----:B------:R-:W-:-:S04]  /*0550*/  SHF.L.U32 R3, R10, 0x1, RZ ;  /* 0x000000010a037819 */ /* 0x000fc800000006ff */
[----:B------:R-:W-:-:S04]  /*0560*/  LOP3.LUT R78, R3, 0x90, R78, 0x78, !PT ;  /* 0x00000090034e7812 */ /* 0x000fc800078e784e */
[----:B------:R-:W-:Y:S02]  /*0570*/  LOP3.LUT R77, R78, 0x20, RZ, 0x3c, !PT ;  /* 0x000000204e4d7812 */ /* 0x000fe400078e3cff */
[----:B------:R-:W-:-:S04]  /*0580*/  IADD3 R76, R64, 0x20, RZ ;  /* 0x00000020404c7810 */ /* 0x000fc80007ffe0ff */
[----:B------:R-:W-:Y:S02]  /*0590*/  ISETP.GE.AND P0, PT, R76, 0x1, PT ;  /* 0x000000014c00780c */ /* 0x000fe40003f06270 */
[C---:B------:R-:W-:Y:S02]  /*05a0*/  LOP3.LUT R3, R0.reuse, 0x60, RZ, 0xc0, !PT ;  /* 0x0000006000037812 */ /* 0x040fe400078ec0ff */
[C---:B------:R-:W-:Y:S02]  /*05b0*/  LOP3.LUT R83, R0.reuse, 0x7f, RZ, 0xc0, !PT ;  /* 0x0000007f00537812 */ /* 0x040fe400078ec0ff */
[----:B------:R-:W-:Y:S02]  /*05c0*/  SHF.R.S32.HI R74, RZ, 0x4, R0 ;  /* 0x00000004ff4a7819 */ /* 0x000fe40000011400 */
[----:B------:R-:W-:Y:S01]  /*05d0*/  SHF.L.U32 R7, R0, 0x1, RZ ;  /* 0x0000000100077819 */ /* 0x000fe200000006ff */
[----:B------:R-:W-:Y:S01]  /*05e0*/  IMAD.MOV.U32 R73, RZ, RZ, 0x3f800000 ;  /* 0x3f800000ff497424 */ /* 0x000fe200078e00ff */
[----:B------:R-:W-:Y:S01]  /*05f0*/  MOV R59, 0xff800000 ;  /* 0xff800000003b7802 */ /* 0x000fe20000000f00 */
[----:B------:R-:W-:Y:S01]  /*0600*/  IMAD.MOV.U32 R58, RZ, RZ, -0x800000 ;  /* 0xff800000ff3a7424 */ /* 0x000fe200078e00ff */
[----:B------:R-:W-:Y:S01]  /*0610*/  MOV R72, 0x3f800000 ;  /* 0x3f80000000487802 */ /* 0x000fe20000000f00 */
[----:B------:R-:W-:Y:S01]  /*0620*/  IMAD.MOV.U32 R52, RZ, RZ, -0x800000 ;  /* 0xff800000ff347424 */ /* 0x000fe200078e00ff */
[----:B------:R-:W-:Y:S01]  /*0630*/  CS2R R36, SRZ ;  /* 0x0000000000247805 */ /* 0x000fe2000001ff00 */
[----:B------:R-:W-:Y:S01]  /*0640*/  IMAD.MOV.U32 R53, RZ, RZ, -0x800000 ;  /* 0xff800000ff357424 */ /* 0x000fe200078e00ff */
[----:B------:R-:W-:Y:S01]  /*0650*/  CS2R R38, SRZ ;  /* 0x0000000000267805 */ /* 0x000fe2000001ff00 */
[----:B------:R-:W-:Y:S01]  /*0660*/  IMAD.MOV.U32 R71, RZ, RZ, 0x3f800000 ;  /* 0x3f800000ff477424 */ /* 0x000fe200078e00ff */
[----:B------:R-:W-:Y:S01]  /*0670*/  CS2R R48, SRZ ;  /* 0x0000000000307805 */ /* 0x000fe2000001ff00 */
[----:B------:R-:W-:Y:S01]  /*0680*/  IMAD.MOV.U32 R70, RZ, RZ, 0x3f800000 ;  /* 0x3f800000ff467424 */ /* 0x000fe200078e00ff */
[----:B------:R-:W-:Y:S01]  /*0690*/  CS2R R50, SRZ ;  /* 0x0000000000327805 */ /* 0x000fe2000001ff00 */
[----:B------:R-:W-:Y:S01]  /*06a0*/  CS2R R40, SRZ ;  /* 0x0000000000287805 */ /* 0x000fe2000001ff00 */
[----:B------:R-:W-:Y:S01]  /*06b0*/  CS2R R42, SRZ ;  /* 0x00000000002a7805 */ /* 0x000fe2000001ff00 */
[----:B------:R-:W-:Y:S01]  /*06c0*/  CS2R R44, SRZ ;  /* 0x00000000002c7805 */ /* 0x000fe2000001ff00 */
[----:B------:R-:W-:Y:S01]  /*06d0*/  CS2R R46, SRZ ;  /* 0x00000000002e7805 */ /* 0x000fe2000001ff00 */
[----:B------:R-:W-:-:S02]  /*06e0*/  ISETP.GE.U32.AND P5, PT, R83, 0x20, PT ;  /* 0x000000205300780c */ /* 0x000fc40003fa6070 */
[C---:B------:R-:W-:Y:S02]  /*06f0*/  LOP3.LUT R82, R0.reuse, 0x1c, RZ, 0xc0, !PT ;  /* 0x0000001c00527812 */ /* 0x040fe400078ec0ff */
[C---:B------:R-:W-:Y:S02]  /*0700*/  LOP3.LUT R80, R0.reuse, 0x20, RZ, 0xc0, !PT ;  /* 0x0000002000507812 */ /* 0x040fe400078ec0ff */
[----:B------:R-:W-:Y:S02]  /*0710*/  LOP3.LUT R75, R0, 0x7, RZ, 0xc0, !PT ;  /* 0x00000007004b7812 */ /* 0x000fe400078ec0ff */
[----:B------:R-:W-:Y:S01]  /*0720*/  SGXT R74, R74, 0x1 ;  /* 0x000000014a4a781a */ /* 0x000fe20000000200 */
[----:B--2---:R-:W-:Y:S04]  /*0730*/  STS.U16 [R78], R23 ;  /* 0x000000174e007388 */ /* 0x004fe80000000400 */
[----:B---3--:R-:W-:Y:S04]  /*0740*/  STS.U16 [R78+0x200], R25 ;  /* 0x000200194e007388 */ /* 0x008fe80000000400 */
[----:B----4-:R-:W-:Y:S04]  /*0750*/  STS.U16 [R78+0x600], R29 ;  /* 0x0006001d4e007388 */ /* 0x010fe80000000400 */
[----:B------:R-:W-:Y:S04]  /*0760*/  STS.U16 [R78+0x400], R27 ;  /* 0x0004001b4e007388 */ /* 0x000fe80000000400 */
[----:B------:R-:W-:Y:S04]  /*0770*/  STS.U16 [R78+0xa00], R11 ;  /* 0x000a000b4e007388 */ /* 0x000fe80000000400 */
[----:B-----5:R-:W-:Y:S04]  /*0780*/  STS.U16 [R78+0x800], R31 ;  /* 0x0008001f4e007388 */ /* 0x020fe80000000400 */
[----:B------:R-:W-:Y:S04]  /*0790*/  STS.U16 [R78+0xc00], R13 ;  /* 0x000c000d4e007388 */ /* 0x000fe80000000400 */
[----:B------:R-:W-:Y:S04]  /*07a0*/  STS.U16 [R78+0xe00], R17 ;  /* 0x000e00114e007388 */ /* 0x000fe80000000400 */
[----:B------:R-:W-:Y:S04]  /*07b0*/  STS.U16 [R77+0x100], R22 ;  /* 0x000100164d007388 */ /* 0x000fe80000000400 */
[----:B------:R-:W-:Y:S04]  /*07c0*/  STS.U16 [R77+0x300], R24 ;  /* 0x000300184d007388 */ /* 0x000fe80000000400 */
[----:B------:R-:W-:Y:S04]  /*07d0*/  STS.U16 [R77+0x500], R26 ;  /* 0x0005001a4d007388 */ /* 0x000fe80000000400 */
[----:B------:R-:W-:Y:S04]  /*07e0*/  STS.U16 [R77+0x700], R28 ;  /* 0x0007001c4d007388 */ /* 0x000fe80000000400 */
[----:B------:R-:W-:Y:S04]  /*07f0*/  STS.U16 [R77+0xb00], R6 ;  /* 0x000b00064d007388 */ /* 0x000fe80000000400 */
[----:B------:R-:W-:Y:S04]  /*0800*/  STS.U16 [R77+0xf00], R14 ;  /* 0x000f000e4d007388 */ /* 0x000fe80000000400 */
[----:B------:R0:W-:Y:S04]  /*0810*/  STS.U16 [R77+0xd00], R8 ;  /* 0x000d00084d007388 */ /* 0x0001e80000000400 */
[----:B------:R1:W-:Y:S01]  /*0820*/  STS.U16 [R77+0x900], R4 ;  /* 0x000900044d007388 */ /* 0x0003e20000000400 */
[----:B0-----:R-:W-:-:S05]  /*0830*/  IMAD.SHL.U32 R8, R3, 0x8, RZ ;  /* 0x0000000803087824 */ /* 0x001fca00078e00ff */
[----:B-1----:R-:W-:Y:S01]  /*0840*/  LOP3.LUT R4, R8, 0x3c, R7, 0xf8, !PT ;  /* 0x0000003c08047812 */ /* 0x002fe200078ef807 */
[----:B------:R-:W-:Y:S05]  /*0850*/  @!P0 BRA `(.L_x_0) ;  /* 0x000019b000008947 */ /* 0x000fea0003800000 */
[----:B------:R-:W-:Y:S01]  /*0860*/  IMAD R10, R10, c[0x0][0x1a8], RZ ;  /* 0x00006a000a0a7a24 */ /* 0x000fe200078e02ff */
[----:B------:R-:W-:Y:S01]  /*0870*/  LOP3.LUT R9, R0, 0xf, RZ, 0xc0, !PT ;  /* 0x0000000f00097812 */ /* 0x000fe200078ec0ff */
[----:B------:R-:W-:Y:S01]  /*0880*/  IMAD R3, R2, c[0x0][0x1a0], RZ ;  /* 0x0000680002037a24 */ /* 0x000fe200078e02ff */
[--C-:B------:R-:W-:Y:S01]  /*0890*/  SHF.R.U32.HI R13, RZ, 0x1, R80.reuse ;  /* 0x00000001ff0d7819 */ /* 0x100fe20000011650 */
[----:B------:R-:W-:Y:S01]  /*08a0*/  IMAD.SHL.U32 R12, R10, 0x2, RZ ;  /* 0x000000020a0c7824 */ /* 0x000fe200078e00ff */
[----:B------:R-:W-:Y:S01]  /*08b0*/  MOV R25, c[0x0][0x1b8] ;  /* 0x00006e0000197a02 */ /* 0x000fe20000000f00 */
[----:B------:R-:W-:Y:S01]  /*08c0*/  IMAD R6, R2, c[0x0][0x1b0], RZ ;  /* 0x00006c0002067a24 */ /* 0x000fe200078e02ff */
[----:B------:R-:W-:Y:S01]  /*08d0*/  SHF.L.U32 R5, R3, 0x1, RZ ;  /* 0x0000000103057819 */ /* 0x000fe200000006ff */
[----:B------:R-:W-:Y:S01]  /*08e0*/  IMAD R11, R9, c[0x0][0x1b4], RZ ;  /* 0x00006d00090b7a24 */ /* 0x000fe200078e02ff */
[----:B------:R-:W-:Y:S01]  /*08f0*/  LEA.HI R69, R82, 0x18, RZ, 0x1e ;  /* 0x0000001852457811 */ /* 0x000fe200078ff0ff */
[----:B------:R-:W-:Y:S01]  /*0900*/  IMAD.HI R10, R10, 0x2, RZ ;  /* 0x000000020a0a7827 */ /* 0x000fe200078e02ff */
[----:B------:R-:W-:Y:S01]  /*0910*/  IADD3 R104, P0, P1, R12, c[0x0][0x168], R5 ;  /* 0x00005a000c687a10 */ /* 0x000fe2000791e005 */
[----:B------:R-:W-:Y:S01]  /*0920*/  CS2R R36, SRZ ;  /* 0x0000000000247805 */ /* 0x000fe2000001ff00 */
[----:B------:R-:W-:Y:S01]  /*0930*/  SHF.L.U32 R9, R6, 0x1, RZ ;  /* 0x0000000106097819 */ /* 0x000fe200000006ff */
[----:B------:R-:W-:Y:S01]  /*0940*/  IMAD.SHL.U32 R12, R75, 0x10, RZ ;  /* 0x000000104b0c7824 */ /* 0x000fe200078e00ff */
[C---:B------:R-:W-:Y:S01]  /*0950*/  LEA.HI R65, R82.reuse, 0x8, RZ, 0x1e ;  /* 0x0000000852417811 */ /* 0x040fe200078ff0ff */
[----:B------:R-:W-:Y:S01]  /*0960*/  IMAD.HI R3, R3, 0x2, RZ ;  /* 0x0000000203037827 */ /* 0x000fe200078e02ff */
[----:B------:R-:W-:Y:S01]  /*0970*/  LEA.HI R67, R82, 0x10, RZ, 0x1e ;  /* 0x0000001052437811 */ /* 0x000fe200078ff0ff */
[----:B------:R-:W-:Y:S01]  /*0980*/  CS2R R38, SRZ ;  /* 0x0000000000267805 */ /* 0x000fe2000001ff00 */
[----:B------:R-:W-:Y:S01]  /*0990*/  LOP3.LUT R5, R12, 0x30, R7, 0x78, !PT ;  /* 0x000000300c057812 */ /* 0x000fe200078e7807 */
[----:B------:R-:W-:Y:S01]  /*09a0*/  IMAD.SHL.U32 R12, R11, 0x2, RZ ;  /* 0x000000020b0c7824 */ /* 0x000fe200078e00ff */
[----:B------:R-:W-:Y:S01]  /*09b0*/  IADD3.X R20, R10, c[0x0][0x16c], R3, P0, P1 ;  /* 0x00005b000a147a10 */ /* 0x000fe200007e2403 */
[----:B------:R-:W-:Y:S01]  /*09c0*/  IMAD R14, R75, 0x4, R80 ;  /* 0x000000044b0e7824 */ /* 0x000fe200078e0250 */
[C---:B------:R-:W-:Y:S01]  /*09d0*/  SHF.L.U32 R10, R0.reuse, 0x3, RZ ;  /* 0x00000003000a7819 */ /* 0x040fe200000006ff */
[----:B------:R-:W-:Y:S01]  /*09e0*/  IMAD.SHL.U32 R15, R0, 0x20, RZ ;  /* 0x00000020000f7824 */ /* 0x000fe200078e00ff */
[----:B------:R-:W-:Y:S01]  /*09f0*/  IADD3 R91, P0, P1, R12, c[0x0][0x170], R9 ;  /* 0x00005c000c5b7a10 */ /* 0x000fe2000791e009 */
[----:B------:R-:W-:Y:S01]  /*0a00*/  IMAD.U32 R5, R14, 0x20, R5 ;  /* 0x000000200e057824 */ /* 0x000fe200078e0005 */
[----:B------:R-:W-:Y:S01]  /*0a10*/  LOP3.LUT R3, R0, 0x3, RZ, 0xc0, !PT ;  /* 0x0000000300037812 */ /* 0x000fe200078ec0ff */
[----:B------:R-:W-:Y:S01]  /*0a20*/  IMAD.HI R9, R6, 0x2, RZ ;  /* 0x0000000206097827 */ /* 0x000fe200078e02ff */
[----:B------:R-:W-:Y:S01]  /*0a30*/  SHF.R.S32.HI R14, RZ, 0x2, R0 ;  /* 0x00000002ff0e7819 */ /* 0x000fe20000011400 */
[----:B------:R-:W-:Y:S01]  /*0a40*/  CS2R R48, SRZ ;  /* 0x0000000000307805 */ /* 0x000fe2000001ff00 */
[----:B------:R-:W-:Y:S01]  /*0a50*/  LOP3.LUT R12, R10, 0x60, RZ, 0xc0, !PT ;  /* 0x000000600a0c7812 */ /* 0x000fe200078ec0ff */
[----:B------:R-:W-:Y:S01]  /*0a60*/  IMAD.MOV.U32 R23, RZ, RZ, c[0x0][0x1a4] ;  /* 0x00006900ff177624 */ /* 0x000fe200078e00ff */
[----:B------:R-:W-:Y:S01]  /*0a70*/  SGXT R14, R14, 0x1 ;  /* 0x000000010e0e781a */ /* 0x000fe20000000200 */
[----:B------:R-:W-:Y:S01]  /*0a80*/  IMAD.IADD R68, R64, 0x1, R69 ;  /* 0x0000000140447824 */ /* 0x000fe200078e0245 */
[----:B------:R-:W-:Y:S01]  /*0a90*/  LOP3.LUT R6, R13, 0x90, R74, 0x78, !PT ;  /* 0x000000900d067812 */ /* 0x000fe200078e784a */
[----:B------:R-:W-:Y:S01]  /*0aa0*/  IMAD R13, R3, 0x4, R12 ;  /* 0x00000004030d7824 */ /* 0x000fe200078e020c */
[----:B------:R-:W-:Y:S01]  /*0ab0*/  LOP3.LUT R12, R10, 0x30, RZ, 0xc0, !PT ;  /* 0x000000300a0c7812 */ /* 0x000fe200078ec0ff */
[----:B------:R-:W-:Y:S01]  /*0ac0*/  IMAD.HI R10, R11, 0x2, RZ ;  /* 0x000000020b0a7827 */ /* 0x000fe200078e02ff */
[----:B------:R-:W-:Y:S01]  /*0ad0*/  LOP3.LUT R14, R14, 0x90, RZ, 0xc0, !PT ;  /* 0x000000900e0e7812 */ /* 0x000fe200078ec0ff */
[----:B------:R-:W-:Y:S01]  /*0ae0*/  CS2R R50, SRZ ;  /* 0x0000000000327805 */ /* 0x000fe2000001ff00 */
[----:B------:R-:W-:Y:S01]  /*0af0*/  IADD3 R6, R6, R13, RZ ;  /* 0x0000000d06067210 */ /* 0x000fe20007ffe0ff */
[----:B------:R-:W-:Y:S01]  /*0b00*/  IMAD R12, R75, 0x40, R12 ;  /* 0x000000404b0c7824 */ /* 0x000fe200078e020c */
[----:B------:R-:W-:Y:S01]  /*0b10*/  LOP3.LUT R8, R14, R8, RZ, 0xfc, !PT ;  /* 0x000000080e087212 */ /* 0x000fe200078efcff */
[----:B------:R-:W-:Y:S01]  /*0b20*/  IMAD.MOV.U32 R87, RZ, RZ, -0x800000 ;  /* 0xff800000ff577424 */ /* 0x000fe200078e00ff */
[----:B------:R-:W-:Y:S01]  /*0b30*/  IADD3.X R21, R10, c[0x0][0x174], R9, P0, P1 ;  /* 0x00005d000a157a10 */ /* 0x000fe200007e2409 */
[----:B------:R-:W-:Y:S01]  /*0b40*/  IMAD.MOV.U32 R86, RZ, RZ, -0x800000 ;  /* 0xff800000ff567424 */ /* 0x000fe200078e00ff */
[--C-:B------:R-:W-:Y:S01]  /*0b50*/  SHF.R.U32.HI R9, RZ, 0x4, R0.reuse ;  /* 0x00000004ff097819 */ /* 0x100fe20000011600 */
[----:B------:R-:W-:Y:S01]  /*0b60*/  IMAD.MOV.U32 R85, RZ, RZ, -0x800000 ;  /* 0xff800000ff557424 */ /* 0x000fe200078e00ff */
[--C-:B------:R-:W-:Y:S01]  /*0b70*/  LOP3.LUT R11, R12, 0x10, R7.reuse, 0x78, !PT ;  /* 0x000000100c0b7812 */ /* 0x100fe200078e7807 */
[----:B------:R-:W-:Y:S01]  /*0b80*/  IMAD.MOV.U32 R72, RZ, RZ, 0x3f800000 ;  /* 0x3f800000ff487424 */ /* 0x000fe200078e00ff */
[----:B------:R-:W-:Y:S01]  /*0b90*/  LOP3.LUT R16, R8, 0x10, R7, 0x78, !PT ;  /* 0x0000001008107812 */ /* 0x000fe200078e7807 */
[----:B------:R-:W-:Y:S01]  /*0ba0*/  IMAD.MOV.U32 R71, RZ, RZ, 0x3f800000 ;  /* 0x3f800000ff477424 */ /* 0x000fe200078e00ff */
[----:B------:R-:W-:Y:S01]  /*0bb0*/  SGXT.U32 R7, R9, 0x3 ;  /* 0x000000030907781a */ /* 0x000fe20000000000 */
[----:B------:R-:W-:Y:S01]  /*0bc0*/  CS2R R40, SRZ ;  /* 0x0000000000287805 */ /* 0x000fe2000001ff00 */
[----:B------:R-:W-:Y:S01]  /*0bd0*/  LOP3.LUT R15, R14, 0x160, R15, 0xf8, !PT ;  /* 0x000001600e0f7812 */ /* 0x000fe200078ef80f */
[----:B------:R-:W-:Y:S01]  /*0be0*/  CS2R R42, SRZ ;  /* 0x00000000002a7805 */ /* 0x000fe2000001ff00 */
[----:B------:R-:W-:Y:S01]  /*0bf0*/  SHF.R.U32.HI R10, RZ, 0x6, R0 ;  /* 0x00000006ff0a7819 */ /* 0x000fe20000011600 */
[----:B------:R-:W-:Y:S01]  /*0c00*/  IMAD R12, R7, c[0x0][0x1b8], RZ ;  /* 0x00006e00070c7a24 */ /* 0x000fe200078e02ff */
[----:B------:R-:W-:Y:S01]  /*0c10*/  LOP3.LUT R14, R0, 0x10, RZ, 0xc0, !PT ;  /* 0x00000010000e7812 */ /* 0x000fe200078ec0ff */
[----:B------:R-:W-:Y:S01]  /*0c20*/  CS2R R44, SRZ ;  /* 0x00000000002c7805 */ /* 0x000fe2000001ff00 */
[----:B------:R-:W-:Y:S01]  /*0c30*/  SGXT.U32 R8, R10, 0x1 ;  /* 0x000000010a08781a */ /* 0x000fe20000000000 */
[----:B------:R-:W-:Y:S01]  /*0c40*/  CS2R R46, SRZ ;  /* 0x00000000002e7805 */ /* 0x000fe2000001ff00 */
[C---:B------:R-:W-:Y:S01]  /*0c50*/  LEA R13, R25.reuse, R12, 0x3 ;  /* 0x0000000c190d7211 */ /* 0x040fe200078e18ff */
[----:B------:R-:W-:Y:S01]  /*0c60*/  IMAD R17, R14, 0x2, R3 ;  /* 0x000000020e117824 */ /* 0x000fe200078e0203 */
[----:B------:R-:W-:Y:S01]  /*0c70*/  LEA.HI R9, R0, 0x38, RZ, 0x1c ;  /* 0x0000003800097811 */ /* 0x000fe200078fe0ff */
[----:B------:R-:W-:Y:S01]  /*0c80*/  IMAD R7, R14, 0x20, R11 ;  /* 0x000000200e077824 */ /* 0x000fe200078e020b */
[----:B------:R-:W-:Y:S01]  /*0c90*/  LEA R14, R25, R13, 0x3 ;  /* 0x0000000d190e7211 */ /* 0x000fe200078e18ff */
[----:B------:R-:W-:Y:S01]  /*0ca0*/  IMAD R10, R8, c[0x0][0x1a4], RZ ;  /* 0x00006900080a7a24 */ /* 0x000fe200078e02ff */
[CC--:B------:R-:W-:Y:S01]  /*0cb0*/  LEA R102, P1, R12.reuse, R91.reuse, 0x1 ;  /* 0x0000005b0c667211 */ /* 0x0c0fe200078208ff */
[----:B------:R-:W-:Y:S01]  /*0cc0*/  IMAD.U32 R8, R17, 0x20, R16 ;  /* 0x0000002011087824 */ /* 0x000fe200078e0010 */
[----:B------:R-:W-:Y:S01]  /*0cd0*/  LEA R100, P2, R13, R91, 0x1 ;  /* 0x0000005b0d647211 */ /* 0x000fe200078408ff */
[----:B------:R-:W-:Y:S01]  /*0ce0*/  IMAD R16, R25, 0x8, R14 ;  /* 0x0000000819107824 */ /* 0x000fe200078e020e */
[----:B------:R-:W-:Y:S01]  /*0cf0*/  LEA.HI.X.SX32 R103, R12, R21, 0x1, P1 ;  /* 0x000000150c677211 */ /* 0x000fe200008f0eff */
[----:B------:R-:W-:Y:S01]  /*0d00*/  IMAD R11, R23, 0x2, R10 ;  /* 0x00000002170b7824 */ /* 0x000fe200078e020a */
[C---:B------:R-:W-:Y:S01]  /*0d10*/  LEA R98, P1, R14.reuse, R91, 0x1 ;  /* 0x0000005b0e627211 */ /* 0x040fe200078208ff */
[----:B------:R-:W-:Y:S01]  /*0d20*/  IMAD R19, R9, c[0x0][0x1b8], RZ ;  /* 0x00006e0009137a24 */ /* 0x000fe200078e02ff */
[----:B------:R-:W-:Y:S01]  /*0d30*/  LEA R17, R25, R16, 0x3 ;  /* 0x0000001019117211 */ /* 0x000fe200078e18ff */
[----:B------:R-:W-:Y:S01]  /*0d40*/  IMAD R9, R23, 0x2, R11 ;  /* 0x0000000217097824 */ /* 0x000fe200078e020b */
[-C--:B------:R-:W-:Y:S01]  /*0d50*/  LEA.HI.X.SX32 R101, R13, R21.reuse, 0x1, P2 ;  /* 0x000000150d657211 */ /* 0x080fe200010f0eff */
[----:B------:R-:W-:Y:S01]  /*0d60*/  IMAD.SHL.U32 R3, R3, 0x2, RZ ;  /* 0x0000000203037824 */ /* 0x000fe200078e00ff */
[----:B------:R-:W-:Y:S01]  /*0d70*/  LEA.HI.X.SX32 R99, R14, R21, 0x1, P1 ;  /* 0x000000150e637211 */ /* 0x000fe200008f0eff */
[----:B------:R-:W-:Y:S01]  /*0d80*/  IMAD R12, R23, 0x2, R9 ;  /* 0x00000002170c7824 */ /* 0x000fe200078e0209 */
[C---:B------:R-:W-:Y:S01]  /*0d90*/  LEA R118, P0, R10.reuse, R104, 0x1 ;  /* 0x000000680a767211 */ /* 0x040fe200078008ff */
[----:B------:R-:W-:Y:S01]  /*0da0*/  IMAD R18, R25, 0x8, R17 ;  /* 0x0000000819127824 */ /* 0x000fe200078e0211 */
[-C--:B------:R-:W-:Y:S01]  /*0db0*/  LEA R88, P3, R19, R91.reuse, 0x1 ;  /* 0x0000005b13587211 */ /* 0x080fe200078608ff */
[----:B------:R-:W-:Y:S01]  /*0dc0*/  UMOV UR4, URZ ;  /* 0x0000003f00047c82 */ /* 0x000fe20008000000 */
[----:B------:R-:W-:Y:S01]  /*0dd0*/  LEA R13, R23, R12, 0x1 ;  /* 0x0000000c170d7211 */ /* 0x000fe200078e08ff */
[----:B------:R-:W-:Y:S01]  /*0de0*/  IMAD R14, R25, 0x8, R18 ;  /* 0x00000008190e7824 */ /* 0x000fe200078e0212 */
[----:B------:R-:W-:Y:S01]  /*0df0*/  LEA.HI.X.SX32 R119, R10, R20, 0x1, P0 ;  /* 0x000000140a777211 */ /* 0x000fe200000f0eff */
[----:B------:R-:W-:Y:S01]  /*0e00*/  UMOV UR5, URZ ;  /* 0x0000003f00057c82 */ /* 0x000fe20008000000 */
[-C--:B------:R-:W-:Y:S01]  /*0e10*/  LEA R96, P1, R16, R91.reuse, 0x1 ;  /* 0x0000005b10607211 */ /* 0x080fe200078208ff */
[----:B------:R-:W-:Y:S01]  /*0e20*/  IMAD R10, R23, 0x2, R13 ;  /* 0x00000002170a7824 */ /* 0x000fe200078e020d */
[----:B------:R-:W-:-:S02]  /*0e30*/  LEA R90, P4, R14, R91, 0x1 ;  /* 0x0000005b0e5a7211 */ /* 0x000fc400078808ff */
[----:B------:R-:W-:Y:S01]  /*0e40*/  LEA.HI.X.SX32 R89, R19, R21, 0x1, P3 ;  /* 0x0000001513597211 */ /* 0x000fe200018f0eff */
[----:B------:R-:W-:Y:S01]  /*0e50*/  IMAD.SHL.U32 R19, R65, 0x8, RZ ;  /* 0x0000000841137824 */ /* 0x000fe200078e00ff */
[-C--:B------:R-:W-:Y:S02]  /*0e60*/  LEA R94, P2, R17, R91.reuse, 0x1 ;  /* 0x0000005b115e7211 */ /* 0x080fe400078408ff */
[----:B------:R-:W-:Y:S02]  /*0e70*/  LEA R92, P3, R18, R91, 0x1 ;  /* 0x0000005b125c7211 */ /* 0x000fe400078608ff */
[-C--:B------:R-:W-:Y:S02]  /*0e80*/  LEA.HI.X.SX32 R97, R16, R21.reuse, 0x1, P1 ;  /* 0x0000001510617211 */ /* 0x080fe400008f0eff */
[----:B------:R-:W-:Y:S02]  /*0e90*/  LEA.HI.X.SX32 R91, R14, R21, 0x1, P4 ;  /* 0x000000150e5b7211 */ /* 0x000fe400020f0eff */
[----:B------:R-:W-:-:S02]  /*0ea0*/  LEA R114, P1, R9, R104, 0x1 ;  /* 0x0000006809727211 */ /* 0x000fc400078208ff */
[----:B------:R-:W-:Y:S02]  /*0eb0*/  LEA R14, R23, R10, 0x1 ;  /* 0x0000000a170e7211 */ /* 0x000fe400078e08ff */
[----:B------:R-:W-:Y:S02]  /*0ec0*/  LEA.HI.X.SX32 R95, R17, R21, 0x1, P2 ;  /* 0x00000015115f7211 */ /* 0x000fe400010f0eff */
[-C--:B------:R-:W-:Y:S02]  /*0ed0*/  LEA R116, P0, R11, R104.reuse, 0x1 ;  /* 0x000000680b747211 */ /* 0x080fe400078008ff */
[----:B------:R-:W-:Y:S02]  /*0ee0*/  LEA R112, P2, R12, R104, 0x1 ;  /* 0x000000680c707211 */ /* 0x000fe400078408ff */
[-C--:B------:R-:W-:Y:S01]  /*0ef0*/  LEA.HI.X.SX32 R115, R9, R20.reuse, 0x1, P1 ;  /* 0x0000001409737211 */ /* 0x080fe200008f0eff */
[----:B------:R-:W-:Y:S01]  /*0f00*/  IMAD R9, R23, 0x2, R14 ;  /* 0x0000000217097824 */ /* 0x000fe200078e020e */
[----:B------:R-:W-:-:S02]  /*0f10*/  LEA.HI.X.SX32 R117, R11, R20, 0x1, P0 ;  /* 0x000000140b757211 */ /* 0x000fc400000f0eff */
[----:B------:R-:W-:Y:S02]  /*0f20*/  LEA.HI.X.SX32 R113, R12, R20, 0x1, P2 ;  /* 0x000000140c717211 */ /* 0x000fe400010f0eff */
[----:B------:R-:W-:Y:S01]  /*0f30*/  LEA.HI.X.SX32 R93, R18, R21, 0x1, P3 ;  /* 0x00000015125d7211 */ /* 0x000fe200018f0eff */
[----:B------:R-:W-:Y:S01]  /*0f40*/  IMAD.SHL.U32 R21, R69, 0x8, RZ ;  /* 0x0000000845157824 */ /* 0x000fe200078e00ff */
[-C--:B------:R-:W-:Y:S02]  /*0f50*/  LEA R110, P0, R13, R104.reuse, 0x1 ;  /* 0x000000680d6e7211 */ /* 0x080fe400078008ff */
[-C--:B------:R-:W-:Y:S02]  /*0f60*/  LEA R108, P1, R10, R104.reuse, 0x1 ;  /* 0x000000680a6c7211 */ /* 0x080fe400078208ff */
[-C--:B------:R-:W-:Y:S02]  /*0f70*/  LEA R106, P2, R14, R104.reuse, 0x1 ;  /* 0x000000680e6a7211 */ /* 0x080fe400078408ff */
[----:B------:R-:W-:-:S02]  /*0f80*/  LEA R104, P3, R9, R104, 0x1 ;  /* 0x0000006809687211 */ /* 0x000fc400078608ff */
[----:B------:R-:W-:Y:S02]  /*0f90*/  SHF.R.U32.HI R12, RZ, 0x3, R0 ;  /* 0x00000003ff0c7819 */ /* 0x000fe40000011600 */
[-C--:B------:R-:W-:Y:S01]  /*0fa0*/  LEA.HI.X.SX32 R105, R9, R20.reuse, 0x1, P3 ;  /* 0x0000001409697211 */ /* 0x080fe200018f0eff */
[----:B------:R-:W-:Y:S01]  /*0fb0*/  IMAD.SHL.U32 R9, R82, 0x2, RZ ;  /* 0x0000000252097824 */ /* 0x000fe200078e00ff */
[----:B------:R-:W-:Y:S02]  /*0fc0*/  LOP3.LUT R12, R12, 0x4, RZ, 0xc0, !PT ;  /* 0x000000040c0c7812 */ /* 0x000fe400078ec0ff */
[----:B------:R-:W-:Y:S02]  /*0fd0*/  SHF.L.U32 R17, R67, 0x3, RZ ;  /* 0x0000000343117819 */ /* 0x000fe400000006ff */
[-C--:B------:R-:W-:Y:S01]  /*0fe0*/  LEA.HI.X.SX32 R111, R13, R20.reuse, 0x1, P0 ;  /* 0x000000140d6f7211 */ /* 0x080fe200000f0eff */
[----:B------:R-:W-:Y:S01]  /*0ff0*/  IMAD.IADD R19, R12, 0x1, R19 ;  /* 0x000000010c137824 */ /* 0x000fe200078e0213 */
[----:B------:R-:W-:Y:S01]  /*1000*/  LEA.HI.X.SX32 R109, R10, R20, 0x1, P1 ;  /* 0x000000140a6d7211 */ /* 0x000fe200008f0eff */
[----:B------:R-:W-:Y:S01]  /*1010*/  IMAD.IADD R21, R12, 0x1, R21 ;  /* 0x000000010c157824 */ /* 0x000fe200078e0215 */
[C---:B------:R-:W-:Y:S01]  /*1020*/  LOP3.LUT P0, RZ, R0.reuse, 0x3, RZ, 0xc0, !PT ;  /* 0x0000000300ff7812 */ /* 0x040fe2000780c0ff */
[----:B------:R-:W-:Y:S01]  /*1030*/  IMAD.IADD R22, R9, 0x1, R12 ;  /* 0x0000000109167824 */ /* 0x000fe200078e020c */
[----:B------:R-:W-:-:S02]  /*1040*/  LOP3.LUT P1, RZ, R0, 0x1, RZ, 0xc0, !PT ;  /* 0x0000000100ff7812 */ /* 0x000fc4000782c0ff */
[----:B------:R-:W-:Y:S01]  /*1050*/  LEA.HI.X.SX32 R107, R14, R20, 0x1, P2 ;  /* 0x000000140e6b7211 */ /* 0x000fe200010f0eff */
[----:B------:R-:W-:Y:S01]  /*1060*/  IMAD.MOV.U32 R14, RZ, RZ, RZ ;  /* 0x000000ffff0e7224 */ /* 0x000fe200078e00ff */
[----:B------:R-:W-:Y:S02]  /*1070*/  IADD3 R20, R12, R17, RZ ;  /* 0x000000110c147210 */ /* 0x000fe40007ffe0ff */
[----:B------:R-:W-:Y:S02]  /*1080*/  LEA.HI R23, R82, R64, RZ, 0x1e ;  /* 0x0000004052177211 */ /* 0x000fe400078ff0ff */
[C---:B------:R-:W-:Y:S01]  /*1090*/  IADD3 R66, R64.reuse, R67, RZ ;  /* 0x0000004340427210 */ /* 0x040fe20007ffe0ff */
[----:B------:R-:W-:Y:S01]  /*10a0*/  IMAD.IADD R64, R64, 0x1, R65 ;  /* 0x0000000140407824 */ /* 0x000fe200078e0241 */
[----:B------:R-:W-:Y:S02]  /*10b0*/  LEA.HI R18, R80, R3, RZ, 0x1e ;  /* 0x0000000350127211 */ /* 0x000fe400078ff0ff */
[----:B------:R-:W-:-:S02]  /*10c0*/  LOP3.LUT R12, R15, 0x10, R0, 0x78, !PT ;  /* 0x000000100f0c7812 */ /* 0x000fc400078e7800 */
[----:B------:R-:W-:Y:S02]  /*10d0*/  ISETP.GE.U32.AND P6, PT, R83, 0x40, PT ;  /* 0x000000405300780c */ /* 0x000fe40003fc6070 */
[C---:B------:R-:W-:Y:S02]  /*10e0*/  LOP3.LUT R10, R78.reuse, 0x40, RZ, 0x3c, !PT ;  /* 0x000000404e0a7812 */ /* 0x040fe400078e3cff */
[----:B------:R-:W-:Y:S02]  /*10f0*/  LOP3.LUT R11, R78, 0x60, RZ, 0x3c, !PT ;  /* 0x000000604e0b7812 */ /* 0x000fe400078e3cff */
[----:B------:R-:W-:Y:S02]  /*1100*/  MOV R73, 0x3f800000 ;  /* 0x3f80000000497802 */ /* 0x000fe40000000f00 */
[----:B------:R-:W-:Y:S02]  /*1110*/  MOV R13, RZ ;  /* 0x000000ff000d7202 */ /* 0x000fe40000000f00 */
[----:B------:R-:W-:-:S02]  /*1120*/  MOV R84, 0xff800000 ;  /* 0xff80000000547802 */ /* 0x000fc40000000f00 */
[----:B------:R-:W-:Y:S02]  /*1130*/  MOV R70, 0x3f800000 ;  /* 0x3f80000000467802 */ /* 0x000fe40000000f00 */
[C---:B------:R-:W-:Y:S02]  /*1140*/  ISETP.LT.U32.AND P0, PT, R83.reuse, 0x40, !P0 ;  /* 0x000000405300780c */ /* 0x040fe40004701070 */
[----:B------:R-:W-:Y:S02]  /*1150*/  ISETP.LT.U32.AND P1, PT, R83, 0x40, !P1 ;  /* 0x000000405300780c */ /* 0x000fe40004f21070 */
[----:B------:R-:W-:Y:S02]  /*1160*/  LOP3.LUT R3, R5, 0x40, RZ, 0x3c, !PT ;  /* 0x0000004005037812 */ /* 0x000fe400078e3cff */
[----:B------:R-:W-:Y:S02]  /*1170*/  LOP3.LUT R15, R7, 0x20, RZ, 0x3c, !PT ;  /* 0x00000020070f7812 */ /* 0x000fe400078e3cff */
.L_x_1:
[----:B------:R-:W-:-:S04]  /*1180*/  IMAD.WIDE R34, R14, 0x2, R110 ;  /* 0x000000020e227825 */ /* 0x000fc800078e026e */
[C---:B------:R-:W-:Y:S02]  /*1190*/  IMAD.WIDE R54, R14.reuse, 0x2, R118 ;  /* 0x000000020e367825 */ /* 0x040fe400078e0276 */
[----:B------:R-:W2:Y:S02]  /*11a0*/  LDG.E.U16 R35, [R34.64] ;  /* 0x0000000622237981 */ /* 0x000ea4000c1e1500 */
[C---:B------:R-:W-:Y:S02]  /*11b0*/  IMAD.WIDE R52, R14.reuse, 0x2, R116 ;  /* 0x000000020e347825 */ /* 0x040fe400078e0274 */
[----:B------:R-:W3:Y:S02]  /*11c0*/  LDG.E.U16 R57, [R54.64] ;  /* 0x0000000636397981 */ /* 0x000ee4000c1e1500 */
[C---:B------:R-:W-:Y:S02]  /*11d0*/  IMAD.WIDE R28, R14.reuse, 0x2, R108 ;  /* 0x000000020e1c7825 */ /* 0x040fe400078e026c */
[----:B------:R-:W4:Y:S02]  /*11e0*/  LDG.E.U16 R56, [R52.64] ;  /* 0x0000000634387981 */ /* 0x000f24000c1e1500 */
[----:B------:R-:W-:-:S02]  /*11f0*/  IMAD.WIDE R32, R14, 0x2, R114 ;  /* 0x000000020e207825 */ /* 0x000fc400078e0272 */
[----:B------:R-:W5:Y:S02]  /*1200*/  LDG.E.U16 R58, [R28.64] ;  /* 0x000000061c3a7981 */ /* 0x000f64000c1e1500 */
[C---:B------:R-:W-:Y:S02]  /*1210*/  IMAD.WIDE R26, R14.reuse, 0x2, R106 ;  /* 0x000000020e1a7825 */ /* 0x040fe400078e026a */
[----:B------:R-:W5:Y:S02]  /*1220*/  LDG.E.U16 R33, [R32.64] ;  /* 0x0000000620217981 */ /* 0x000f64000c1e1500 */
[C---:B------:R-:W-:Y:S02]  /*1230*/  IMAD.WIDE R30, R14.reuse, 0x2, R112 ;  /* 0x000000020e1e7825 */ /* 0x040fe400078e0270 */
[----:B------:R-:W5:Y:S02]  /*1240*/  LDG.E.U16 R121, [R26.64] ;  /* 0x000000061a797981 */ /* 0x000f64000c1e1500 */
[----:B------:R-:W-:-:S02]  /*1250*/  IMAD.WIDE R24, R14, 0x2, R104 ;  /* 0x000000020e187825 */ /* 0x000fc400078e0268 */
[----:B------:R-:W5:Y:S04]  /*1260*/  LDG.E.U16 R120, [R30.64] ;  /* 0x000000061e787981 */ /* 0x000f68000c1e1500 */
[----:B------:R-:W5:Y:S04]  /*1270*/  LDG.E.U16 R122, [R24.64] ;  /* 0x00000006187a7981 */ /* 0x000f68000c1e1500 */
[----:B------:R-:W-:Y:S06]  /*1280*/  BAR.SYNC.DEFER_BLOCKING 0x0 ;  /* 0x0000000000007b1d */ /* 0x000fec0000010000 */
[----:B--2---:R-:W-:Y:S04]  /*1290*/  STS.U16 [R78+0x1400], R35 ;  /* 0x001400234e007388 */ /* 0x004fe80000000400 */
[----:B---3--:R-:W-:Y:S04]  /*12a0*/  STS.U16 [R78+0x1000], R57 ;  /* 0x001000394e007388 */ /* 0x008fe80000000400 */
[----:B----4-:R-:W-:Y:S04]  /*12b0*/  STS.U16 [R77+0x1100], R56 ;  /* 0x001100384d007388 */ /* 0x010fe80000000400 */
[----:B-----5:R-:W-:Y:S04]  /*12c0*/  STS.U16 [R77+0x1500], R58 ;  /* 0x0015003a4d007388 */ /* 0x020fe80000000400 */
[----:B------:R-:W-:Y:S04]  /*12d0*/  STS.U16 [R10+0x1200], R33 ;  /* 0x001200210a007388 */ /* 0x000fe80000000400 */
[----:B------:R-:W-:Y:S04]  /*12e0*/  STS.U16 [R10+0x1600], R121 ;  /* 0x001600790a007388 */ /* 0x000fe80000000400 */
[----:B------:R-:W-:Y:S04]  /*12f0*/  STS.U16 [R11+0x1300], R120 ;  /* 0x001300780b007388 */ /* 0x000fe80000000400 */
[----:B------:R-:W-:Y:S04]  /*1300*/  STS.U16 [R11+0x1700], R122 ;  /* 0x0017007a0b007388 */ /* 0x000fe80000000400 */
[----:B------:R-:W-:Y:S06]  /*1310*/  BAR.SYNC.DEFER_BLOCKING 0x0 ;  /* 0x0000000000007b1d */ /* 0x000fec0000010000 */
[----:B------:R-:W-:Y:S04]  /*1320*/  LDSM.16.MT88.4 R28, [R7] ;  /* 0x00000000071c783b */ /* 0x000fe80000004200 */
[----:B------:R-:W0:Y:S04]  /*1330*/  LDSM.16.M88.4 R52, [R5+0x1000] ;  /* 0x001000000534783b */ /* 0x000e280000000200 */
[----:B------:R-:W1:Y:S04]  /*1340*/  LDSM.16.MT88.4 R60, [R15] ;  /* 0x000000000f3c783b */ /* 0x000e680000004200 */
[----:B------:R-:W2:Y:S04]  /*1350*/  LDSM.16.MT88.4 R24, [R7+0x400] ;  /* 0x000400000718783b */ /* 0x000ea80000004200 */
[----:B------:R-:W3:Y:S04]  /*1360*/  LDSM.16.MT88.4 R56, [R15+0x400] ;  /* 0x000400000f38783b */ /* 0x000ee80000004200 */
[----:B------:R-:W-:Y:S01]  /*1370*/  LDSM.16.M88.4 R32, [R3+0x1000] ;  /* 0x001000000320783b */ /* 0x000fe20000000200 */
[-C--:B0-----:R-:W-:Y:S08]  /*1380*/  HMMA.16816.F32.BF16 R28, R28, R52.reuse, RZ ;  /* 0x000000341c1c723c */ /* 0x081ff000000418ff */
[----:B-1----:R-:W-:Y:S11]  /*1390*/  HMMA.16816.F32.BF16 R60, R60, R52, RZ ;  /* 0x000000343c3c723c */ /* 0x002ff600000418ff */
[----:B------:R-:W-:Y:S05]  /*13a0*/  @!UPT UIADD3 URZ, URZ, URZ, URZ ;  /* 0x0000003f3f3ff290 */ /* 0x000fea000fffe03f */
[-C--:B--2---:R-:W-:Y:S01]  /*13b0*/  HMMA.16816.F32.BF16 R24, R24, R54.reuse, R28 ;  /* 0x000000361818723c */ /* 0x084fe2000004181c */
[----:B------:R-:W0:Y:S07]  /*13c0*/  LDSM.16.MT88.4 R28, [R7+0x800] ;  /* 0x00080000071c783b */ /* 0x000e2e0000004200 */
[----:B---3--:R-:W-:Y:S01]  /*13d0*/  HMMA.16816.F32.BF16 R52, R56, R54, R60 ;  /* 0x000000363834723c */ /* 0x008fe2000004183c */
[----:B------:R-:W1:Y:S04]  /*13e0*/  LDSM.16.MT88.4 R60, [R15+0x800] ;  /* 0x000800000f3c783b */ /* 0x000e680000004200 */
[----:B------:R-:W2:Y:S11]  /*13f0*/  LDSM.16.MT88.4 R56, [R7+0xc00] ;  /* 0x000c00000738783b */ /* 0x000eb60000004200 */
[-C--:B0-----:R-:W-:Y:S01]  /*1400*/  HMMA.16816.F32.BF16 R24, R28, R32.reuse, R24 ;  /* 0x000000201c18723c */ /* 0x081fe20000041818 */
[----:B------:R-:W0:Y:S07]  /*1410*/  LDSM.16.MT88.4 R28, [R15+0xc00] ;  /* 0x000c00000f1c783b */ /* 0x000e2e0000004200 */
[----:B-1----:R-:W-:Y:S11]  /*1420*/  HMMA.16816.F32.BF16 R52, R60, R32, R52 ;  /* 0x000000203c34723c */ /* 0x002ff60000041834 */
[----:B------:R-:W-:Y:S05]  /*1430*/  @!UPT UIADD3 URZ, URZ, URZ, URZ ;  /* 0x0000003f3f3ff290 */ /* 0x000fea000fffe03f */
[----:B--2---:R-:W-:Y:S01]  /*1440*/  HMMA.16816.F32.BF16 R24, R56, R34, R24 ;  /* 0x000000223818723c */ /* 0x004fe20000041818 */
[----:B------:R-:W-:Y:S01]  /*1450*/  BAR.SYNC.DEFER_BLOCKING 0x0 ;  /* 0x0000000000007b1d */ /* 0x000fe20000010000 */
[----:B------:R-:W-:-:S04]  /*1460*/  IADD3 R33, P2, R18, UR4, RZ ;  /* 0x0000000412217c10 */ /* 0x000fc8000ff5e0ff */
[CC--:B------:R-:W-:Y:S02]  /*1470*/  ISETP.GT.U32.AND P3, PT, R33.reuse, R23.reuse, PT ;  /* 0x000000172100720c */ /* 0x0c0fe40003f64070 */
[----:B0-----:R-:W-:Y:S07]  /*1480*/  HMMA.16816.F32.BF16 R28, R28, R34, R52 ;  /* 0x000000221c1c723c */ /* 0x001fee0000041834 */
[----:B------:R-:W-:Y:S02]  /*1490*/  IADD3.X R34, RZ, UR5, RZ, P2, !PT ;  /* 0x00000005ff227c10 */ /* 0x000fe400097fe4ff */
[----:B------:R-:W-:-:S07]  /*14a0*/  ISETP.GE.U32.AND P2, PT, R33, R23, PT ;  /* 0x000000172100720c */ /* 0x000fce0003f46070 */
[----:B------:R-:W-:Y:S01]  /*14b0*/  FMUL R24, R24, c[0x0][0x188] ;  /* 0x0000620018187a20 */ /* 0x000fe20000400000 */
[C---:B------:R-:W-:Y:S01]  /*14c0*/  ISETP.GT.U32.AND.EX P3, PT, R34.reuse, RZ, PT, P3 ;  /* 0x000000ff2200720c */ /* 0x040fe20003f64130 */
[----:B------:R-:W-:Y:S01]  /*14d0*/  FMUL R32, R25, c[0x0][0x188] ;  /* 0x0000620019207a20 */ /* 0x000fe20000400000 */
[----:B------:R-:W-:Y:S02]  /*14e0*/  ISETP.GE.U32.AND.EX P2, PT, R34, RZ, PT, P2 ;  /* 0x000000ff2200720c */ /* 0x000fe40003f46120 */
[CC--:B------:R-:W-:Y:S02]  /*14f0*/  ISETP.GT.U32.AND P4, PT, R33.reuse, R64.reuse, PT ;  /* 0x000000402100720c */ /* 0x0c0fe40003f84070 */
[----:B------:R-:W-:Y:S02]  /*1500*/  FSEL R25, R24, -INF , !P3 ;  /* 0xff80000018197808 */ /* 0x000fe40005800000 */
[C---:B------:R-:W-:Y:S02]  /*1510*/  ISETP.GE.U32.AND P3, PT, R33.reuse, R64, PT ;  /* 0x000000402100720c */ /* 0x040fe40003f66070 */
[----:B------:R-:W-:Y:S01]  /*1520*/  FSEL R24, R32, -INF , !P2 ;  /* 0xff80000020187808 */ /* 0x000fe20005000000 */
[----:B------:R-:W-:Y:S01]  /*1530*/  FMUL R26, R26, c[0x0][0x188] ;  /* 0x000062001a1a7a20 */ /* 0x000fe20000400000 */
[----:B------:R-:W-:Y:S01]  /*1540*/  ISETP.GT.U32.AND P2, PT, R33, R66, PT ;  /* 0x000000422100720c */ /* 0x000fe20003f44070 */
[----:B------:R-:W-:Y:S01]  /*1550*/  FMUL R27, R27, c[0x0][0x188] ;  /* 0x000062001b1b7a20 */ /* 0x000fe20000400000 */
[----:B------:R-:W-:Y:S01]  /*1560*/  ISETP.GT.U32.AND.EX P4, PT, R34, RZ, PT, P4 ;  /* 0x000000ff2200720c */ /* 0x000fe20003f84140 */
[----:B------:R-:W-:Y:S01]  /*1570*/  FMUL R32, R28, c[0x0][0x188] ;  /* 0x000062001c207a20 */ /* 0x000fe20000400000 */
[----:B------:R-:W-:-:S02]  /*1580*/  ISETP.GE.U32.AND.EX P3, PT, R34, RZ, PT, P3 ;  /* 0x000000ff2200720c */ /* 0x000fc40003f66130 */
[----:B------:R-:W-:Y:S02]  /*1590*/  ISETP.GT.U32.AND.EX P2, PT, R34, RZ, PT, P2 ;  /* 0x000000ff2200720c */ /* 0x000fe40003f44120 */
[----:B------:R-:W-:Y:S02]  /*15a0*/  FSEL R28, R26, -INF , !P4 ;  /* 0xff8000001a1c7808 */ /* 0x000fe40006000000 */
[----:B------:R-:W-:Y:S02]  /*15b0*/  FSEL R26, R27, -INF , !P3 ;  /* 0xff8000001b1a7808 */ /* 0x000fe40005800000 */
[C---:B------:R-:W-:Y:S02]  /*15c0*/  ISETP.GE.U32.AND P4, PT, R33.reuse, R66, PT ;  /* 0x000000422100720c */ /* 0x040fe40003f86070 */
[----:B------:R-:W-:Y:S02]  /*15d0*/  ISETP.GT.U32.AND P3, PT, R33, R68, PT ;  /* 0x000000442100720c */ /* 0x000fe40003f64070 */
[----:B------:R-:W-:-:S02]  /*15e0*/  FSEL R27, R32, -INF , !P2 ;  /* 0xff800000201b7808 */ /* 0x000fc40005000000 */
[----:B------:R-:W-:Y:S01]  /*15f0*/  ISETP.GE.U32.AND P2, PT, R33, R68, PT ;  /* 0x000000442100720c */ /* 0x000fe20003f46070 */
[----:B------:R-:W-:Y:S01]  /*1600*/  FMUL R29, R29, c[0x0][0x188] ;  /* 0x000062001d1d7a20 */ /* 0x000fe20000400000 */
[----:B------:R-:W-:Y:S01]  /*1610*/  ISETP.GE.U32.AND.EX P4, PT, R34, RZ, PT, P4 ;  /* 0x000000ff2200720c */ /* 0x000fe20003f86140 */
[----:B------:R-:W-:Y:S01]  /*1620*/  FMUL R30, R30, c[0x0][0x188] ;  /* 0x000062001e1e7a20 */ /* 0x000fe20000400000 */
[C---:B------:R-:W-:Y:S01]  /*1630*/  ISETP.GT.U32.AND.EX P3, PT, R34.reuse, RZ, PT, P3 ;  /* 0x000000ff2200720c */ /* 0x040fe20003f64130 */
[----:B------:R-:W-:Y:S01]  /*1640*/  FMUL R32, R31, c[0x0][0x188] ;  /* 0x000062001f207a20 */ /* 0x000fe20000400000 */
[----:B------:R-:W-:Y:S02]  /*1650*/  ISETP.GE.U32.AND.EX P2, PT, R34, RZ, PT, P2 ;  /* 0x000000ff2200720c */ /* 0x000fe40003f46120 */
[----:B------:R-:W-:Y:S02]  /*1660*/  FSEL R29, R29, -INF , !P4 ;  /* 0xff8000001d1d7808 */ /* 0x000fe40006000000 */
[----:B------:R-:W-:-:S02]  /*1670*/  FSEL R31, R30, -INF , !P3 ;  /* 0xff8000001e1f7808 */ /* 0x000fc40005800000 */
[----:B------:R-:W-:Y:S02]  /*1680*/  FSEL R30, R32, -INF , !P2 ;  /* 0xff800000201e7808 */ /* 0x000fe40005000000 */
[----:B------:R-:W-:Y:S02]  /*1690*/  FMNMX R32, R25, R24, !PT ;  /* 0x0000001819207209 */ /* 0x000fe40007800000 */
[----:B------:R-:W-:Y:S02]  /*16a0*/  FMNMX R33, R28, R26, !PT ;  /* 0x0000001a1c217209 */ /* 0x000fe40007800000 */
[----:B------:R-:W-:Y:S02]  /*16b0*/  FMNMX R34, R27, R29, !PT ;  /* 0x0000001d1b227209 */ /* 0x000fe40007800000 */
[----:B------:R-:W-:Y:S01]  /*16c0*/  FMNMX R35, R31, R30, !PT ;  /* 0x0000001e1f237209 */ /* 0x000fe20007800000 */
[----:B------:R-:W0:Y:S04]  /*16d0*/  SHFL.BFLY PT, R53, R32, 0x2, 0x1f ;  /* 0x0c401f0020357f89 */ /* 0x000e2800000e0000 */
[----:B------:R-:W1:Y:S04]  /*16e0*/  SHFL.BFLY PT, R52, R33, 0x2, 0x1f ;  /* 0x0c401f0021347f89 */ /* 0x000e6800000e0000 */
[----:B------:R-:W2:Y:S04]  /*16f0*/  SHFL.BFLY PT, R55, R34, 0x2, 0x1f ;  /* 0x0c401f0022377f89 */ /* 0x000ea800000e0000 */
[----:B------:R-:W3:Y:S01]  /*1700*/  SHFL.BFLY PT, R58, R35, 0x2, 0x1f ;  /* 0x0c401f00233a7f89 */ /* 0x000ee200000e0000 */
[----:B0-----:R-:W-:-:S02]  /*1710*/  FMNMX R53, R32, R53, !PT ;  /* 0x0000003520357209 */ /* 0x001fc40007800000 */
[----:B-1----:R-:W-:Y:S02]  /*1720*/  FMNMX R54, R33, R52, !PT ;  /* 0x0000003421367209 */ /* 0x002fe40007800000 */
[----:B--2---:R-:W-:Y:S01]  /*1730*/  FMNMX R56, R34, R55, !PT ;  /* 0x0000003722387209 */ /* 0x004fe20007800000 */
[----:B------:R-:W0:Y:S01]  /*1740*/  SHFL.BFLY PT, R52, R53, 0x1, 0x1f ;  /* 0x0c201f0035347f89 */ /* 0x000e2200000e0000 */
[----:B---3--:R-:W-:-:S03]  /*1750*/  FMNMX R58, R35, R58, !PT ;  /* 0x0000003a233a7209 */ /* 0x008fc60007800000 */
[----:B------:R-:W1:Y:S04]  /*1760*/  SHFL.BFLY PT, R55, R54, 0x1, 0x1f ;  /* 0x0c201f0036377f89 */ /* 0x000e6800000e0000 */
[----:B------:R-:W2:Y:S04]  /*1770*/  SHFL.BFLY PT, R57, R56, 0x1, 0x1f ;  /* 0x0c201f0038397f89 */ /* 0x000ea800000e0000 */
[----:B------:R-:W3:Y:S01]  /*1780*/  SHFL.BFLY PT, R59, R58, 0x1, 0x1f ;  /* 0x0c201f003a3b7f89 */ /* 0x000ee200000e0000 */
[----:B0-----:R-:W-:Y:S02]  /*1790*/  FMNMX R61, R53, R52, !PT ;  /* 0x00000034353d7209 */ /* 0x001fe40007800000 */
[----:B-1----:R-:W-:-:S03]  /*17a0*/  FMNMX R34, R54, R55, !PT ;  /* 0x0000003736227209 */ /* 0x002fc60007800000 */
[----:B------:R-:W-:Y:S01]  /*17b0*/  @P0 STS [R22+0x1000], R61 ;  /* 0x0010003d16000388 */ /* 0x000fe20000000800 */
[----:B--2---:R-:W-:-:S03]  /*17c0*/  FMNMX R57, R56, R57, !PT ;  /* 0x0000003938397209 */ /* 0x004fc60007800000 */
[----:B------:R-:W-:Y:S01]  /*17d0*/  @P0 STS [R19+0x1000], R34 ;  /* 0x0010002213000388 */ /* 0x000fe20000000800 */
[----:B---3--:R-:W-:-:S03]  /*17e0*/  FMNMX R60, R58, R59, !PT ;  /* 0x0000003b3a3c7209 */ /* 0x008fc60007800000 */
[----:B------:R-:W-:Y:S04]  /*17f0*/  @P0 STS [R20+0x1000], R57 ;  /* 0x0010003914000388 */ /* 0x000fe80000000800 */
[----:B------:R-:W-:Y:S04]  /*1800*/  @P0 STS [R21+0x1000], R60 ;  /* 0x0010003c15000388 */ /* 0x000fe80000000800 */
[----:B------:R-:W-:Y:S06]  /*1810*/  BAR.SYNC.DEFER_BLOCKING 0x0 ;  /* 0x0000000000007b1d */ /* 0x000fec0000010000 */
[----:B------:R-:W0:Y:S04]  /*1820*/  @!P6 LDS R16, [R83.X4+0x1000] ;  /* 0x001000005310e984 */ /* 0x000e280000004800 */
[----:B0-----:R-:W0:Y:S02]  /*1830*/  SHFL.BFLY PT, R33, R16, 0x1, 0x1f ;  /* 0x0c201f0010217f89 */ /* 0x001e2400000e0000 */
[----:B0-----:R-:W-:-:S05]  /*1840*/  FMNMX R32, R16, R33, !PT ;  /* 0x0000002110207209 */ /* 0x001fca0007800000 */
[----:B------:R-:W-:Y:S04]  /*1850*/  @P1 STS [R83.X4+0x1000], R32 ;  /* 0x0010002053001388 */ /* 0x000fe80000004800 */
[----:B------:R-:W-:Y:S06]  /*1860*/  BAR.SYNC.DEFER_BLOCKING 0x0 ;  /* 0x0000000000007b1d */ /* 0x000fec0000010000 */
[----:B------:R-:W0:Y:S04]  /*1870*/  LDS R58, [R9+0x1000] ;  /* 0x00100000093a7984 */ /* 0x000e280000000800 */
[----:B------:R-:W1:Y:S04]  /*1880*/  LDS R59, [R65.X8+0x1000] ;  /* 0x00100000413b7984 */ /* 0x000e680000008800 */
[----:B------:R-:W2:Y:S04]  /*1890*/  LDS R52, [R67.X8+0x1000] ;  /* 0x0010000043347984 */ /* 0x000ea80000008800 */
[----:B------:R-:W3:Y:S01]  /*18a0*/  LDS R53, [R69.X8+0x1000] ;  /* 0x0010000045357984 */ /* 0x000ee20000008800 */
[----:B0-----:R-:W-:-:S02]  /*18b0*/  FMNMX R58, R58, R87, !PT ;  /* 0x000000573a3a7209 */ /* 0x001fc40007800000 */
[----:B-1----:R-:W-:-:S03]  /*18c0*/  FMNMX R59, R59, R86, !PT ;  /* 0x000000563b3b7209 */ /* 0x002fc60007800000 */
[--C-:B------:R-:W-:Y:S01]  /*18d0*/  FADD R25, R25, -R58.reuse ;  /* 0x8000003a19197221 */ /* 0x100fe20000000000 */
[----:B--2---:R-:W-:Y:S01]  /*18e0*/  FMNMX R52, R52, R85, !PT ;  /* 0x0000005534347209 */ /* 0x004fe20007800000 */
[----:B------:R-:W-:Y:S01]  /*18f0*/  FADD R24, R24, -R58 ;  /* 0x8000003a18187221 */ /* 0x000fe20000000000 */
[----:B---3--:R-:W-:Y:S01]  /*1900*/  FMNMX R53, R53, R84, !PT ;  /* 0x0000005435357209 */ /* 0x008fe20007800000 */
[--C-:B------:R-:W-:Y:S02]  /*1910*/  FADD R28, R28, -R59.reuse ;  /* 0x8000003b1c1c7221 */ /* 0x100fe40000000000 */
[----:B------:R-:W-:Y:S02]  /*1920*/  FADD R26, R26, -R59 ;  /* 0x8000003b1a1a7221 */ /* 0x000fe40000000000 */
[--C-:B------:R-:W-:Y:S02]  /*1930*/  FADD R27, R27, -R52.reuse ;  /* 0x800000341b1b7221 */ /* 0x100fe40000000000 */
[----:B------:R-:W-:-:S02]  /*1940*/  FADD R29, R29, -R52 ;  /* 0x800000341d1d7221 */ /* 0x000fc40000000000 */
[--C-:B------:R-:W-:Y:S02]  /*1950*/  FADD R31, R31, -R53.reuse ;  /* 0x800000351f1f7221 */ /* 0x100fe40000000000 */
[----:B------:R-:W-:Y:S02]  /*1960*/  FADD R30, R30, -R53 ;  /* 0x800000351e1e7221 */ /* 0x000fe40000000000 */
[----:B------:R-:W-:Y:S02]  /*1970*/  FMUL R25, R25, 1.4426950216293334961 ;  /* 0x3fb8aa3b19197820 */ /* 0x000fe40000400000 */
[----:B------:R-:W-:Y:S02]  /*1980*/  FMUL R24, R24, 1.4426950216293334961 ;  /* 0x3fb8aa3b18187820 */ /* 0x000fe40000400000 */
[----:B------:R-:W-:Y:S02]  /*1990*/  FMUL R28, R28, 1.4426950216293334961 ;  /* 0x3fb8aa3b1c1c7820 */ /* 0x000fe40000400000 */
[----:B------:R-:W-:-:S02]  /*19a0*/  FMUL R26, R26, 1.4426950216293334961 ;  /* 0x3fb8aa3b1a1a7820 */ /* 0x000fc40000400000 */
[----:B------:R-:W-:Y:S02]  /*19b0*/  FMUL R27, R27, 1.4426950216293334961 ;  /* 0x3fb8aa3b1b1b7820 */ /* 0x000fe40000400000 */
[----:B------:R-:W-:Y:S01]  /*19c0*/  FMUL R29, R29, 1.4426950216293334961 ;  /* 0x3fb8aa3b1d1d7820 */ /* 0x000fe20000400000 */
[----:B------:R-:W-:Y:S01]  /*19d0*/  MUFU.EX2 R125, R25 ;  /* 0x00000019007d7308 */ /* 0x000fe20000000800 */
[----:B------:R-:W-:Y:S02]  /*19e0*/  FMUL R31, R31, 1.4426950216293334961 ;  /* 0x3fb8aa3b1f1f7820 */ /* 0x000fe40000400000 */
[----:B------:R-:W-:-:S05]  /*19f0*/  FMUL R30, R30, 1.4426950216293334961 ;  /* 0x3fb8aa3b1e1e7820 */ /* 0x000fca0000400000 */
[----:B------:R-:W0:Y:S08]  /*1a00*/  MUFU.EX2 R122, R24 ;  /* 0x00000018007a7308 */ /* 0x000e300000000800 */
[----:B------:R-:W-:Y:S08]  /*1a10*/  MUFU.EX2 R123, R28 ;  /* 0x0000001c007b7308 */ /* 0x000ff00000000800 */
[----:B------:R-:W1:Y:S08]  /*1a20*/  MUFU.EX2 R120, R26 ;  /* 0x0000001a00787308 */ /* 0x000e700000000800 */
[----:B------:R-:W-:Y:S08]  /*1a30*/  MUFU.EX2 R60, R27 ;  /* 0x0000001b003c7308 */ /* 0x000ff00000000800 */
[----:B------:R-:W2:Y:S08]  /*1a40*/  MUFU.EX2 R121, R29 ;  /* 0x0000001d00797308 */ /* 0x000eb00000000800 */
[----:B------:R-:W-:Y:S08]  /*1a50*/  MUFU.EX2 R124, R31 ;  /* 0x0000001f007c7308 */ /* 0x000ff00000000800 */
[----:B------:R-:W3:Y:S01]  /*1a60*/  MUFU.EX2 R62, R30 ;  /* 0x0000001e003e7308 */ /* 0x000ee20000000800 */
[----:B0-----:R-:W-:-:S02]  /*1a70*/  FADD R24, R125, R122 ;  /* 0x0000007a7d187221 */ /* 0x001fc40000000000 */
[----:B-1----:R-:W-:Y:S02]  /*1a80*/  FADD R25, R123, R120 ;  /* 0x000000787b197221 */ /* 0x002fe40000000000 */
[----:B--2---:R-:W-:Y:S01]  /*1a90*/  FADD R26, R60, R121 ;  /* 0x000000793c1a7221 */ /* 0x004fe20000000000 */
[----:B------:R-:W0:Y:S04]  /*1aa0*/  SHFL.BFLY PT, R33, R24, 0x2, 0x1f ;  /* 0x0c401f0018217f89 */ /* 0x000e2800000e0000 */
[----:B------:R-:W1:Y:S01]  /*1ab0*/  SHFL.BFLY PT, R28, R25, 0x2, 0x1f ;  /* 0x0c401f00191c7f89 */ /* 0x000e6200000e0000 */
[----:B---3--:R-:W-:-:S03]  /*1ac0*/  FADD R27, R124, R62 ;  /* 0x0000003e7c1b7221 */ /* 0x008fc60000000000 */
[----:B------:R-:W2:Y:S04]  /*1ad0*/  SHFL.BFLY PT, R35, R26, 0x2, 0x1f ;  /* 0x0c401f001a237f89 */ /* 0x000ea800000e0000 */
[----:B------:R-:W3:Y:S01]  /*1ae0*/  SHFL.BFLY PT, R32, R27, 0x2, 0x1f ;  /* 0x0c401f001b207f89 */ /* 0x000ee200000e0000 */
[----:B0-----:R-:W-:Y:S02]  /*1af0*/  FADD R33, R24, R33 ;  /* 0x0000002118217221 */ /* 0x001fe40000000000 */
[----:B-1----:R-:W-:-:S03]  /*1b00*/  FADD R29, R25, R28 ;  /* 0x0000001c191d7221 */ /* 0x002fc60000000000 */
[----:B------:R-:W0:Y:S01]  /*1b10*/  SHFL.BFLY PT, R28, R33, 0x1, 0x1f ;  /* 0x0c201f00211c7f89 */ /* 0x000e2200000e0000 */
[----:B--2---:R-:W-:-:S03]  /*1b20*/  FADD R35, R26, R35 ;  /* 0x000000231a237221 */ /* 0x004fc60000000000 */
[----:B------:R-:W1:Y:S01]  /*1b30*/  SHFL.BFLY PT, R30, R29, 0x1, 0x1f ;  /* 0x0c201f001d1e7f89 */ /* 0x000e6200000e0000 */
[----:B---3--:R-:W-:-:S03]  /*1b40*/  FADD R31, R27, R32 ;  /* 0x000000201b1f7221 */ /* 0x008fc60000000000 */
[----:B------:R-:W2:Y:S04]  /*1b50*/  SHFL.BFLY PT, R32, R35, 0x1, 0x1f ;  /* 0x0c201f0023207f89 */ /* 0x000ea800000e0000 */
[----:B------:R-:W3:Y:S01]  /*1b60*/  SHFL.BFLY PT, R24, R31, 0x1, 0x1f ;  /* 0x0c201f001f187f89 */ /* 0x000ee200000e0000 */
[----:B0-----:R-:W-:-:S03]  /*1b70*/  FADD R25, R33, R28 ;  /* 0x0000001c21197221 */ /* 0x001fc60000000000 */
[----:B------:R-:W-:Y:S01]  /*1b80*/  BAR.SYNC.DEFER_BLOCKING 0x0 ;  /* 0x0000000000007b1d */ /* 0x000fe20000010000 */
[----:B-1----:R-:W-:Y:S02]  /*1b90*/  FADD R30, R29, R30 ;  /* 0x0000001e1d1e7221 */ /* 0x002fe40000000000 */
[----:B--2---:R-:W-:Y:S02]  /*1ba0*/  FADD R27, R35, R32 ;  /* 0x00000020231b7221 */ /* 0x004fe40000000000 */
[----:B---3--:R-:W-:Y:S01]  /*1bb0*/  FADD R26, R31, R24 ;  /* 0x000000181f1a7221 */ /* 0x008fe20000000000 */
[----:B------:R-:W-:Y:S04]  /*1bc0*/  @P0 STS [R22+0x1000], R25 ;  /* 0x0010001916000388 */ /* 0x000fe80000000800 */
[----:B------:R-:W-:Y:S04]  /*1bd0*/  @P0 STS [R19+0x1000], R30 ;  /* 0x0010001e13000388 */ /* 0x000fe80000000800 */
[----:B------:R-:W-:Y:S04]  /*1be0*/  @P0 STS [R20+0x1000], R27 ;  /* 0x0010001b14000388 */ /* 0x000fe80000000800 */
[----:B------:R-:W-:Y:S04]  /*1bf0*/  @P0 STS [R21+0x1000], R26 ;  /* 0x0010001a15000388 */ /* 0x000fe80000000800 */
[----:B------:R-:W-:Y:S06]  /*1c00*/  BAR.SYNC.DEFER_BLOCKING 0x0 ;  /* 0x0000000000007b1d */ /* 0x000fec0000010000 */
[----:B------:R-:W0:Y:S04]  /*1c10*/  @!P6 LDS R17, [R83.X4+0x1000] ;  /* 0x001000005311e984 */ /* 0x000e280000004800 */
[----:B0-----:R-:W0:Y:S02]  /*1c20*/  SHFL.BFLY PT, R24, R17, 0x1, 0x1f ;  /* 0x0c201f0011187f89 */ /* 0x001e2400000e0000 */
[----:B0-----:R-:W-:-:S05]  /*1c30*/  FADD R24, R17, R24 ;  /* 0x0000001811187221 */ /* 0x001fca0000000000 */
[----:B------:R0:W-:Y:S01]  /*1c40*/  @P1 STS [R83.X4+0x1000], R24 ;  /* 0x0010001853001388 */ /* 0x0001e20000004800 */
[----:B------:R-:W-:-:S03]  /*1c50*/  IMAD.WIDE R34, R13, 0x2, R98 ;  /* 0x000000020d227825 */ /* 0x000fc600078e0262 */
[----:B------:R-:W-:Y:S01]  /*1c60*/  BAR.SYNC.DEFER_BLOCKING 0x0 ;  /* 0x0000000000007b1d */ /* 0x000fe20000010000 */
[----:B------:R-:W-:-:S04]  /*1c70*/  IMAD.WIDE R32, R13, 0x2, R96 ;  /* 0x000000020d207825 */ /* 0x000fc800078e0260 */
[----:B------:R-:W-:-:S04]  /*1c80*/  IMAD.WIDE R30, R13, 0x2, R94 ;  /* 0x000000020d1e7825 */ /* 0x000fc800078e025e */
[----:B------:R-:W-:-:S04]  /*1c90*/  IMAD.WIDE R28, R13, 0x2, R92 ;  /* 0x000000020d1c7825 */ /* 0x000fc800078e025c */
[----:B------:R-:W-:-:S04]  /*1ca0*/  IMAD.WIDE R26, R13, 0x2, R90 ;  /* 0x000000020d1a7825 */ /* 0x000fc800078e025a */
[----:B0-----:R-:W-:-:S04]  /*1cb0*/  IMAD.WIDE R24, R13, 0x2, R88 ;  /* 0x000000020d187825 */ /* 0x001fc800078e0258 */
[C---:B------:R-:W-:Y:S01]  /*1cc0*/  IMAD.WIDE R56, R13.reuse, 0x2, R102 ;  /* 0x000000020d387825 */ /* 0x040fe200078e0266 */
[----:B------:R-:W2:Y:S03]  /*1cd0*/  LDG.E.U16 R35, [R34.64] ;  /* 0x0000000622237981 */ /* 0x000ea6000c1e1500 */
[----:B------:R-:W-:Y:S01]  /*1ce0*/  IMAD.WIDE R54, R13, 0x2, R100 ;  /* 0x000000020d367825 */ /* 0x000fe200078e0264 */
[----:B------:R0:W3:Y:S04]  /*1cf0*/  LDG.E.U16 R61, [R56.64] ;  /* 0x00000006383d7981 */ /* 0x0000e8000c1e1500 */
[----:B------:R1:W4:Y:S04]  /*1d00*/  LDG.E.U16 R63, [R54.64] ;  /* 0x00000006363f7981 */ /* 0x000328000c1e1500 */
[----:B------:R-:W5:Y:S04]  /*1d10*/  LDG.E.U16 R33, [R32.64] ;  /* 0x0000000620217981 */ /* 0x000f68000c1e1500 */
[----:B------:R-:W5:Y:S04]  /*1d20*/  LDG.E.U16 R31, [R30.64] ;  /* 0x000000061e1f7981 */ /* 0x000f68000c1e1500 */
[----:B------:R-:W5:Y:S04]  /*1d30*/  LDG.E.U16 R29, [R28.64] ;  /* 0x000000061c1d7981 */ /* 0x000f68000c1e1500 */
[----:B------:R-:W5:Y:S04]  /*1d40*/  LDG.E.U16 R27, [R26.64] ;  /* 0x000000061a1b7981 */ /* 0x000f68000c1e1500 */
[----:B------:R0:W5:Y:S04]  /*1d50*/  LDG.E.U16 R25, [R24.64] ;  /* 0x0000000618197981 */ /* 0x000168000c1e1500 */
[----:B-1----:R-:W-:Y:S04]  /*1d60*/  LDS R54, [R9+0x1000] ;  /* 0x0010000009367984 */ /* 0x002fe80000000800 */
[----:B------:R-:W-:Y:S04]  /*1d70*/  LDS R55, [R65.X8+0x1000] ;  /* 0x0010000041377984 */ /* 0x000fe80000008800 */
[----:B0-----:R-:W-:Y:S04]  /*1d80*/  LDS R56, [R67.X8+0x1000] ;  /* 0x0010000043387984 */ /* 0x001fe80000008800 */
[----:B------:R-:W-:Y:S04]  /*1d90*/  LDS R57, [R69.X8+0x1000] ;  /* 0x0010000045397984 */ /* 0x000fe80000008800 */
[----:B------:R-:W-:Y:S01]  /*1da0*/  BAR.SYNC.DEFER_BLOCKING 0x0 ;  /* 0x0000000000007b1d */ /* 0x000fe20000010000 */
[----:B------:R-:W-:-:S02]  /*1db0*/  F2FP.BF16.PACK_AB R125, R122, R125 ;  /* 0x0000007d7a7d723e */ /* 0x000fc400000010ff */
[----:B------:R-:W-:Y:S02]  /*1dc0*/  F2FP.BF16.PACK_AB R123, R120, R123 ;  /* 0x0000007b787b723e */ /* 0x000fe400000010ff */
[----:B------:R-:W-:Y:S02]  /*1dd0*/  F2FP.BF16.PACK_AB R121, R121, R60 ;  /* 0x0000003c7979723e */ /* 0x000fe400000010ff */
[----:B------:R-:W-:Y:S01]  /*1de0*/  F2FP.BF16.PACK_AB R124, R62, R124 ;  /* 0x0000007c3e7c723e */ /* 0x000fe200000010ff */
[----:B------:R-:W-:Y:S02]  /*1df0*/  FADD R24, -R58, R87 ;  /* 0x000000573a187221 */ /* 0x000fe40000000100 */
[----:B------:R-:W-:Y:S01]  /*1e00*/  FADD R62, -R52, R85 ;  /* 0x00000055343e7221 */ /* 0x000fe20000000100 */
[----:B------:R-:W-:-:S04]  /*1e10*/  UIADD3 UR4, UP0, UR4, 0x10, URZ ;  /* 0x0000001004047890 */ /* 0x000fc8000ff1e03f */
[----:B------:R-:W-:Y:S02]  /*1e20*/  UIADD3.X UR5, URZ, UR5, URZ, UP0, !UPT ;  /* 0x000000053f057290 */ /* 0x000fe400087fe43f */
[----:B------:R-:W-:Y:S01]  /*1e30*/  ISETP.LE.U32.AND P2, PT, R76, UR4, PT ;  /* 0x000000044c007c0c */ /* 0x000fe2000bf43070 */
[----:B------:R-:W-:Y:S01]  /*1e40*/  IMAD.MOV.U32 R85, RZ, RZ, R52 ;  /* 0x000000ffff557224 */ /* 0x000fe200078e0034 */
[----:B------:R-:W-:Y:S01]  /*1e50*/  MOV R87, R58 ;  /* 0x0000003a00577202 */ /* 0x000fe20000000f00 */
[----:B--2---:R-:W-:Y:S04]  /*1e60*/  STS.U16 [R78+0x1200], R35 ;  /* 0x001200234e007388 */ /* 0x004fe80000000400 */
[----:B---3--:R0:W-:Y:S04]  /*1e70*/  STS.U16 [R78+0x1000], R61 ;  /* 0x0010003d4e007388 */ /* 0x0081e80000000400 */
[----:B----4-:R1:W-:Y:S04]  /*1e80*/  STS.U16 [R78+0x1100], R63 ;  /* 0x0011003f4e007388 */ /* 0x0103e80000000400 */
[----:B-----5:R-:W-:Y:S04]  /*1e90*/  STS.U16 [R78+0x1300], R33 ;  /* 0x001300214e007388 */ /* 0x020fe80000000400 */
[----:B------:R-:W-:Y:S04]  /*1ea0*/  STS.U16 [R78+0x1400], R31 ;  /* 0x0014001f4e007388 */ /* 0x000fe80000000400 */
[----:B------:R-:W-:Y:S04]  /*1eb0*/  STS.U16 [R78+0x1500], R29 ;  /* 0x0015001d4e007388 */ /* 0x000fe80000000400 */
[----:B------:R-:W-:Y:S04]  /*1ec0*/  STS.U16 [R78+0x1600], R27 ;  /* 0x0016001b4e007388 */ /* 0x000fe80000000400 */
[----:B------:R-:W-:Y:S04]  /*1ed0*/  STS.U16 [R78+0x1700], R25 ;  /* 0x001700194e007388 */ /* 0x000fe80000000400 */
[----:B------:R-:W-:Y:S04]  /*1ee0*/  STS [R6+0x1800], R125 ;  /* 0x0018007d06007388 */ /* 0x000fe80000000800 */
[----:B------:R-:W-:Y:S04]  /*1ef0*/  STS [R6+0x1900], R123 ;  /* 0x0019007b06007388 */ /* 0x000fe80000000800 */
[----:B------:R-:W-:Y:S04]  /*1f00*/  STS [R6+0x1a00], R121 ;  /* 0x001a007906007388 */ /* 0x000fe80000000800 */
[----:B------:R-:W-:Y:S04]  /*1f10*/  STS [R6+0x1b00], R124 ;  /* 0x001b007c06007388 */ /* 0x000fe80000000800 */
[----:B------:R-:W-:Y:S01]  /*1f20*/  BAR.SYNC.DEFER_BLOCKING 0x0 ;  /* 0x0000000000007b1d */ /* 0x000fe20000010000 */
[----:B0-----:R-:W-:-:S02]  /*1f30*/  FMUL R61, R24, 1.4426950216293334961 ;  /* 0x3fb8aa3b183d7820 */ /* 0x001fc40000400000 */
[----:B------:R-:W-:-:S04]  /*1f40*/  FADD R24, -R59, R86 ;  /* 0x000000563b187221 */ /* 0x000fc80000000100 */
[----:B------:R-:W-:Y:S02]  /*1f50*/  FMUL R60, R24, 1.4426950216293334961 ;  /* 0x3fb8aa3b183c7820 */ /* 0x000fe40000400000 */
[----:B-1----:R-:W-:Y:S02]  /*1f60*/  FMUL R63, R62, 1.4426950216293334961 ;  /* 0x3fb8aa3b3e3f7820 */ /* 0x002fe40000400000 */
[----:B------:R-:W-:Y:S01]  /*1f70*/  FADD R62, -R53, R84 ;  /* 0x00000054353e7221 */ /* 0x000fe20000000100 */
[----:B------:R-:W-:Y:S04]  /*1f80*/  LDSM.16.M88.4 R28, [R8+0x1000] ;  /* 0x00100000081c783b */ /* 0x000fe80000000200 */
[----:B------:R-:W0:Y:S01]  /*1f90*/  LDSM.16.M88.4 R24, [R12+0x1a00] ;  /* 0x001a00000c18783b */ /* 0x000e220000000200 */
[----:B------:R-:W-:Y:S01]  /*1fa0*/  FMUL R62, R62, 1.4426950216293334961 ;  /* 0x3fb8aa3b3e3e7820 */ /* 0x000fe20000400000 */
[----:B------:R-:W1:Y:S02]  /*1fb0*/  MUFU.EX2 R63, R63 ;  /* 0x0000003f003f7308 */ /* 0x000e640000000800 */
[----:B------:R-:W2:Y:S06]  /*1fc0*/  LDSM.16.M88.4 R32, [R12+0x1800] ;  /* 0x001800000c20783b */ /* 0x000eac0000000200 */
[----:B------:R-:W3:Y:S01]  /*1fd0*/  MUFU.EX2 R62, R62 ;  /* 0x0000003e003e7308 */ /* 0x000ee20000000800 */
[----:B-1----:R-:W-:-:S02]  /*1fe0*/  FMUL R40, R63, R40 ;  /* 0x000000283f287220 */ /* 0x002fc40000400000 */
[C---:B------:R-:W-:Y:S02]  /*1ff0*/  FMUL R41, R63.reuse, R41 ;  /* 0x000000293f297220 */ /* 0x040fe40000400000 */
[C---:B------:R-:W-:Y:S02]  /*2000*/  FMUL R44, R63.reuse, R44 ;  /* 0x0000002c3f2c7220 */ /* 0x040fe40000400000 */
[----:B------:R-:W-:Y:S02]  /*2010*/  FMUL R45, R63, R45 ;  /* 0x0000002d3f2d7220 */ /* 0x000fe40000400000 */
[C---:B---3--:R-:W-:Y:S02]  /*2020*/  FMUL R42, R62.reuse, R42 ;  /* 0x0000002a3e2a7220 */ /* 0x048fe40000400000 */
[C---:B------:R-:W-:Y:S02]  /*2030*/  FMUL R43, R62.reuse, R43 ;  /* 0x0000002b3e2b7220 */ /* 0x040fe40000400000 */
[----:B------:R-:W-:-:S02]  /*2040*/  FMUL R46, R62, R46 ;  /* 0x0000002e3e2e7220 */ /* 0x000fc40000400000 */
[----:B------:R-:W-:Y:S01]  /*2050*/  FMUL R47, R62, R47 ;  /* 0x0000002f3e2f7220 */ /* 0x000fe20000400000 */
[----:B------:R-:W1:Y:S08]  /*2060*/  MUFU.EX2 R61, R61 ;  /* 0x0000003d003d7308 */ /* 0x000e700000000800 */
[----:B------:R-:W3:Y:S01]  /*2070*/  MUFU.EX2 R60, R60 ;  /* 0x0000003c003c7308 */ /* 0x000ee20000000800 */
[C---:B0-----:R-:W-:Y:S08]  /*2080*/  HMMA.16816.F32.BF16 R40, R24.reuse, R28, R40 ;  /* 0x0000001c1828723c */ /* 0x041ff00000041828 */
[----:B------:R-:W-:Y:S07]  /*2090*/  HMMA.16816.F32.BF16 R44, R24, R30, R44 ;  /* 0x0000001e182c723c */ /* 0x000fee000004182c */
[----:B------:R-:W-:-:S05]  /*20a0*/  IMAD.U32 R25, RZ, RZ, UR5 ;  /* 0x00000005ff197e24 */ /* 0x000fca000f8e00ff */
[----:B------:R-:W-:Y:S01]  /*20b0*/  ISETP.GE.U32.AND.EX P2, PT, R25, RZ, PT, P2 ;  /* 0x000000ff1900720c */ /* 0x000fe20003f46120 */
[C---:B-1----:R-:W-:Y:S02]  /*20c0*/  FMUL R36, R61.reuse, R36 ;  /* 0x000000243d247220 */ /* 0x042fe40000400000 */
[C---:B------:R-:W-:Y:S02]  /*20d0*/  FMUL R37, R61.reuse, R37 ;  /* 0x000000253d257220 */ /* 0x040fe40000400000 */
[C---:B---3--:R-:W-:Y:S02]  /*20e0*/  FMUL R38, R60.reuse, R38 ;  /* 0x000000263c267220 */ /* 0x048fe40000400000 */
[----:B------:R-:W-:Y:S02]  /*20f0*/  FMUL R39, R60, R39 ;  /* 0x000000273c277220 */ /* 0x000fe40000400000 */
[C---:B------:R-:W-:Y:S02]  /*2100*/  FMUL R48, R61.reuse, R48 ;  /* 0x000000303d307220 */ /* 0x040fe40000400000 */
[----:B------:R-:W-:-:S02]  /*2110*/  FMUL R49, R61, R49 ;  /* 0x000000313d317220 */ /* 0x000fc40000400000 */
[C---:B------:R-:W-:Y:S02]  /*2120*/  FMUL R50, R60.reuse, R50 ;  /* 0x000000323c327220 */ /* 0x040fe40000400000 */
[----:B------:R-:W-:Y:S01]  /*2130*/  FMUL R51, R60, R51 ;  /* 0x000000333c337220 */ /* 0x000fe20000400000 */
[----:B--2---:R-:W-:Y:S01]  /*2140*/  HMMA.16816.F32.BF16 R36, R32, R28, R36 ;  /* 0x0000001c2024723c */ /* 0x004fe20000041824 */
[----:B------:R-:W-:Y:S01]  /*2150*/  IMAD.MOV.U32 R24, RZ, RZ, 0x10 ;  /* 0x00000010ff187424 */ /* 0x000fe200078e00ff */
[----:B------:R-:W-:Y:S01]  /*2160*/  MOV R84, R53 ;  /* 0x0000003500547202 */ /* 0x000fe20000000f00 */
[----:B------:R-:W-:Y:S02]  /*2170*/  FFMA R73, R61, R73, R54 ;  /* 0x000000493d497223 */ /* 0x000fe40000000036 */
[----:B------:R-:W-:-:S03]  /*2180*/  IMAD R13, R24, c[0x0][0x1b4], R13 ;  /* 0x00006d00180d7a24 */ /* 0x000fc600078e020d */
[----:B------:R-:W-:Y:S01]  /*2190*/  HMMA.16816.F32.BF16 R48, R32, R30, R48 ;  /* 0x0000001e2030723c */ /* 0x000fe20000041830 */
[----:B------:R-:W-:Y:S02]  /*21a0*/  IMAD R14, R24, c[0x0][0x1a4], R14 ;  /* 0x00006900180e7a24 */ /* 0x000fe400078e020e */
[----:B------:R-:W-:Y:S02]  /*21b0*/  FFMA R72, R60, R72, R55 ;  /* 0x000000483c487223 */ /* 0x000fe40000000037 */
[----:B------:R-:W-:Y:S02]  /*21c0*/  FFMA R71, R63, R71, R56 ;  /* 0x000000473f477223 */ /* 0x000fe40000000038 */
[----:B------:R-:W-:Y:S02]  /*21d0*/  FFMA R70, R62, R70, R57 ;  /* 0x000000463e467223 */ /* 0x000fe40000000039 */
[----:B------:R-:W-:Y:S01]  /*21e0*/  IMAD.MOV.U32 R86, RZ, RZ, R59 ;  /* 0x000000ffff567224 */ /* 0x000fe200078e003b */
[----:B------:R-:W-:Y:S01]  /*21f0*/  @P2 CALL.REL.NOINC `(.L_x_0) ;  /* 0x0000001000002944 */ /* 0x000fe20003c00000 */
[----:B------:R-:W-:Y:S05]  /*2200*/  BRA `(.L_x_1) ;  /* 0xffffef7000007947 */ /* 0x000fea000383ffff */
.L_x_0:
[----:B------:R-:W-:Y:S01]  /*2210*/  IMAD R79, R79, c[0x0][0x1c8], RZ ;  /* 0x000072004f4f7a24 */ /* 0x000fe200078e02ff */
[----:B------:R-:W-:Y:S01]  /*2220*/  LOP3.LUT R3, R74, 0x804, RZ, 0xc0, !PT ;  /* 0x000008044a037812 */ /* 0x000fe200078ec0ff */
[----:B------:R-:W-:Y:S01]  /*2230*/  IMAD.MOV.U32 R62, RZ, RZ, c[0x0][0x1c8] ;  /* 0x00007200ff3e7624 */ /* 0x000fe200078e00ff */
[--C-:B------:R-:W-:Y:S01]  /*2240*/  SHF.R.S32.HI R6, RZ, 0x3, R0.reuse ;  /* 0x00000003ff067819 */ /* 0x100fe20000011400 */
[----:B------:R-:W-:Y:S01]  /*2250*/  IMAD R7, R81, c[0x0][0x1c4], RZ ;  /* 0x0000710051077a24 */ /* 0x000fe200078e02ff */
[----:B------:R-:W-:Y:S01]  /*2260*/  SHF.R.U32.HI R5, RZ, 0x1, R0 ;  /* 0x00000001ff057819 */ /* 0x000fe20000011600 */
[----:B------:R-:W-:Y:S01]  /*2270*/  IMAD R10, R62, 0x4, R79 ;  /* 0x000000043e0a7824 */ /* 0x000fe200078e024f */
[----:B------:R-:W-:Y:S01]  /*2280*/  LEA R54, R80, R3, 0x2 ;  /* 0x0000000350367211 */ /* 0x000fe200078e10ff */
[----:B------:R-:W-:Y:S01]  /*2290*/  IMAD.SHL.U32 R55, R0, 0x40, RZ ;  /* 0x0000004000377824 */ /* 0x000fe200078e00ff */
[----:B------:R-:W-:Y:S01]  /*22a0*/  SGXT R3, R6, 0x1 ;  /* 0x000000010603781a */ /* 0x000fe20000000200 */
[----:B------:R-:W-:Y:S01]  /*22b0*/  IMAD R11, R62, 0x4, R10 ;  /* 0x000000043e0b7824 */ /* 0x000fe200078e020a */
[----:B------:R-:W-:Y:S01]  /*22c0*/  LOP3.LUT R8, R5, 0xc, RZ, 0xc0, !PT ;  /* 0x0000000c05087812 */ /* 0x000fe200078ec0ff */
[----:B------:R-:W-:Y:S01]  /*22d0*/  IMAD R5, R2, c[0x0][0x1c0], RZ ;  /* 0x0000700002057a24 */ /* 0x000fe200078e02ff */
[----:B------:R-:W-:Y:S01]  /*22e0*/  LOP3.LUT R6, R3, 0x440, RZ, 0xc0, !PT ;  /* 0x0000044003067812 */ /* 0x000fe200078ec0ff */
[----:B------:R-:W-:Y:S01]  /*22f0*/  IMAD.SHL.U32 R9, R7, 0x2, RZ ;  /* 0x0000000207097824 */ /* 0x000fe200078e00ff */
[----:B------:R-:W-:Y:S01]  /*2300*/  LEA R12, R62, R11, 0x2 ;  /* 0x0000000b3e0c7211 */ /* 0x000fe200078e10ff */
[C---:B------:R-:W-:Y:S01]  /*2310*/  IMAD R3, R75.reuse, 0x10, R8 ;  /* 0x000000104b037824 */ /* 0x040fe200078e0208 */
[----:B------:R-:W-:Y:S01]  /*2320*/  LOP3.LUT R55, R4, 0x40, R55, 0xf8, !PT ;  /* 0x0000004004377812 */ /* 0x000fe200078ef837 */
[----:B------:R-:W-:Y:S01]  /*2330*/  IMAD R75, R75, 0x8, R6 ;  /* 0x000000084b4b7824 */ /* 0x000fe200078e0206 */
[C---:B------:R-:W-:Y:S01]  /*2340*/  LEA R13, R62.reuse, R12, 0x2 ;  /* 0x0000000c3e0d7211 */ /* 0x040fe200078e10ff */
[C---:B------:R-:W-:Y:S01]  /*2350*/  IMAD.SHL.U32 R6, R5.reuse, 0x2, RZ ;  /* 0x0000000205067824 */ /* 0x040fe200078e00ff */
[----:B------:R-:W-:Y:S01]  /*2360*/  MOV R95, R73 ;  /* 0x00000049005f7202 */ /* 0x000fe20000000f00 */
[----:B------:R-:W-:Y:S01]  /*2370*/  IMAD.HI R5, R5, 0x2, RZ ;  /* 0x0000000205057827 */ /* 0x000fe200078e02ff */
[----:B------:R-:W-:Y:S01]  /*2380*/  LEA R14, R62, R13, 0x2 ;  /* 0x0000000d3e0e7211 */ /* 0x000fe200078e10ff */
[----:B------:R-:W-:Y:S01]  /*2390*/  BAR.SYNC.DEFER_BLOCKING 0x0 ;  /* 0x0000000000007b1d */ /* 0x000fe20000010000 */
[----:B------:R-:W-:Y:S01]  /*23a0*/  LOP3.LUT R75, R75, 0x40, R0, 0x78, !PT ;  /* 0x000000404b4b7812 */ /* 0x000fe200078e7800 */
[----:B------:R-:W-:Y:S01]  /*23b0*/  IMAD.HI R8, R7, 0x2, RZ ;  /* 0x0000000207087827 */ /* 0x000fe200078e02ff */
[----:B------:R-:W-:-:S02]  /*23c0*/  IADD3 R56, P0, P1, R9, c[0x0][0x178], R6 ;  /* 0x00005e0009387a10 */ /* 0x000fc4000791e006 */
[----:B------:R-:W-:Y:S01]  /*23d0*/  MOV R89, R38 ;  /* 0x0000002600597202 */ /* 0x000fe20000000f00 */
[----:B------:R-:W-:Y:S01]  /*23e0*/  IMAD R0, R62, 0x4, R14 ;  /* 0x000000043e007824 */ /* 0x000fe200078e020e */
[----:B------:R-:W-:Y:S01]  /*23f0*/  IADD3.X R60, R8, c[0x0][0x17c], R5, P0, P1 ;  /* 0x00005f00083c7a10 */ /* 0x000fe200007e2405 */
[----:B------:R-:W-:Y:S01]  /*2400*/  IMAD.MOV.U32 R93, RZ, RZ, R36 ;  /* 0x000000ffff5d7224 */ /* 0x000fe200078e0024 */
[C---:B------:R-:W-:Y:S01]  /*2410*/  LEA R34, P0, R79.reuse, R56, 0x1 ;  /* 0x000000384f227211 */ /* 0x040fe200078008ff */
[----:B------:R-:W-:Y:S01]  /*2420*/  FMUL R36, R72, 8388608 ;  /* 0x4b00000048247820 */ /* 0x000fe20000400000 */
[----:B------:R-:W-:Y:S01]  /*2430*/  LEA R4, R62, R0, 0x2 ;  /* 0x000000003e047211 */ /* 0x000fe200078e10ff */
[----:B------:R-:W-:Y:S01]  /*2440*/  IMAD.IADD R54, R54, 0x1, R75 ;  /* 0x0000000136367824 */ /* 0x000fe200078e024b */
[----:B------:R-:W-:Y:S01]  /*2450*/  LEA R32, P1, R10, R56, 0x1 ;  /* 0x000000380a207211 */ /* 0x000fe200078208ff */
[----:B------:R-:W-:Y:S01]  /*2460*/  IMAD.MOV.U32 R91, RZ, RZ, R37 ;  /* 0x000000ffff5b7224 */ /* 0x000fe200078e0025 */
[-C--:B------:R-:W-:Y:S01]  /*2470*/  LEA.HI.X.SX32 R35, R79, R60.reuse, 0x1, P0 ;  /* 0x0000003c4f237211 */ /* 0x080fe200000f0eff */
[----:B------:R-:W-:Y:S01]  /*2480*/  IMAD R5, R62, 0x4, R4 ;  /* 0x000000043e057824 */ /* 0x000fe200078e0204 */
[----:B------:R-:W-:Y:S01]  /*2490*/  LEA.HI.X.SX32 R33, R10, R60, 0x1, P1 ;  /* 0x0000003c0a217211 */ /* 0x000fe200008f0eff */
[----:B------:R-:W-:Y:S01]  /*24a0*/  FMUL R38, R70, 8388608 ;  /* 0x4b00000046267820 */ /* 0x000fe20000400000 */
[-C--:B------:R-:W-:Y:S01]  /*24b0*/  LEA R28, P0, R12, R56.reuse, 0x1 ;  /* 0x000000380c1c7211 */ /* 0x080fe200078008ff */
[C---:B------:R-:W-:Y:S01]  /*24c0*/  IMAD R6, R62.reuse, 0x4, R5 ;  /* 0x000000043e067824 */ /* 0x040fe200078e0205 */
[-C--:B------:R-:W-:Y:S01]  /*24d0*/  LEA R30, P2, R11, R56.reuse, 0x1 ;  /* 0x000000380b1e7211 */ /* 0x080fe200078408ff */
[----:B------:R-:W-:Y:S01]  /*24e0*/  IMAD.MOV.U32 R75, RZ, RZ, R40 ;  /* 0x000000ffff4b7224 */ /* 0x000fe200078e0028 */
[----:B------:R-:W-:Y:S01]  /*24f0*/  LEA R26, P1, R13, R56, 0x1 ;  /* 0x000000380d1a7211 */ /* 0x000fe200078208ff */
[----:B------:R-:W-:Y:S01]  /*2500*/  IMAD.MOV.U32 R87, RZ, RZ, R39 ;  /* 0x000000ffff577224 */ /* 0x000fe200078e0027 */
[----:B------:R-:W-:Y:S01]  /*2510*/  LEA R7, R62, R6, 0x2 ;  /* 0x000000063e077211 */ /* 0x000fe200078e10ff */
[----:B------:R-:W-:Y:S01]  /*2520*/  IMAD.MOV.U32 R69, RZ, RZ, R42 ;  /* 0x000000ffff457224 */ /* 0x000fe200078e002a */
[-C--:B------:R-:W-:Y:S01]  /*2530*/  LEA.HI.X.SX32 R29, R12, R60.reuse, 0x1, P0 ;  /* 0x0000003c0c1d7211 */ /* 0x080fe200000f0eff */
[----:B------:R-:W-:Y:S01]  /*2540*/  IMAD.MOV.U32 R85, RZ, RZ, R48 ;  /* 0x000000ffff557224 */ /* 0x000fe200078e0030 */
[-C--:B------:R-:W-:Y:S01]  /*2550*/  LEA.HI.X.SX32 R31, R11, R60.reuse, 0x1, P2 ;  /* 0x0000003c0b1f7211 */ /* 0x080fe200010f0eff */
[----:B------:R-:W-:Y:S01]  /*2560*/  IMAD R9, R62, 0x4, R7 ;  /* 0x000000043e097824 */ /* 0x000fe200078e0207 */
[----:B------:R-:W-:Y:S01]  /*2570*/  LEA.HI.X.SX32 R27, R13, R60, 0x1, P1 ;  /* 0x0000003c0d1b7211 */ /* 0x000fe200008f0eff */
[----:B------:R-:W-:Y:S01]  /*2580*/  IMAD.MOV.U32 R65, RZ, RZ, R44 ;  /* 0x000000ffff417224 */ /* 0x000fe200078e002c */
[-C--:B------:R-:W-:Y:S01]  /*2590*/  LEA R22, P0, R0, R56.reuse, 0x1 ;  /* 0x0000003800167211 */ /* 0x080fe200078008ff */
[----:B------:R-:W-:Y:S01]  /*25a0*/  IMAD R11, R62, 0x4, R9 ;  /* 0x000000043e0b7824 */ /* 0x000fe200078e0209 */
[-C--:B------:R-:W-:Y:S01]  /*25b0*/  LEA R24, P2, R14, R56.reuse, 0x1 ;  /* 0x000000380e187211 */ /* 0x080fe200078408ff */
[----:B------:R-:W-:Y:S01]  /*25c0*/  IMAD.MOV.U32 R79, RZ, RZ, R50 ;  /* 0x000000ffff4f7224 */ /* 0x000fe200078e0032 */
[----:B------:R-:W-:-:S02]  /*25d0*/  LEA R20, P1, R4, R56, 0x1 ;  /* 0x0000003804147211 */ /* 0x000fc400078208ff */
[-C--:B------:R-:W-:Y:S02]  /*25e0*/  LEA.HI.X.SX32 R23, R0, R60.reuse, 0x1, P0 ;  /* 0x0000003c00177211 */ /* 0x080fe400000f0eff */
[-C--:B------:R-:W-:Y:S02]  /*25f0*/  LEA.HI.X.SX32 R25, R14, R60.reuse, 0x1, P2 ;  /* 0x0000003c0e197211 */ /* 0x080fe400010f0eff */
[----:B------:R-:W-:Y:S02]  /*2600*/  LEA.HI.X.SX32 R21, R4, R60, 0x1, P1 ;  /* 0x0000003c04157211 */ /* 0x000fe400008f0eff */
[-C--:B------:R-:W-:Y:S02]  /*2610*/  LEA R16, P0, R6, R56.reuse, 0x1 ;  /* 0x0000003806107211 */ /* 0x080fe400078008ff */
[----:B------:R-:W-:Y:S02]  /*2620*/  LEA R18, P2, R5, R56, 0x1 ;  /* 0x0000003805127211 */ /* 0x000fe400078408ff */
[----:B------:R-:W-:-:S02]  /*2630*/  LEA R0, R62, R11, 0x2 ;  /* 0x0000000b3e007211 */ /* 0x000fc400078e10ff */
[----:B------:R-:W-:Y:S02]  /*2640*/  LEA R14, P1, R7, R56, 0x1 ;  /* 0x00000038070e7211 */ /* 0x000fe400078208ff */
[-C--:B------:R-:W-:Y:S02]  /*2650*/  LEA.HI.X.SX32 R17, R6, R60.reuse, 0x1, P0 ;  /* 0x0000003c06117211 */ /* 0x080fe400000f0eff */
[-C--:B------:R-:W-:Y:S01]  /*2660*/  LEA.HI.X.SX32 R19, R5, R60.reuse, 0x1, P2 ;  /* 0x0000003c05137211 */ /* 0x080fe200010f0eff */
[C---:B------:R-:W-:Y:S01]  /*2670*/  IMAD R5, R62.reuse, 0x4, R0 ;  /* 0x000000043e057824 */ /* 0x040fe200078e0200 */
[----:B------:R-:W-:Y:S02]  /*2680*/  LEA.HI.X.SX32 R15, R7, R60, 0x1, P1 ;  /* 0x0000003c070f7211 */ /* 0x000fe400008f0eff */
[-C--:B------:R-:W-:Y:S01]  /*2690*/  LEA R12, P0, R11, R56.reuse, 0x1 ;  /* 0x000000380b0c7211 */ /* 0x080fe200078008ff */
[----:B------:R-:W-:Y:S01]  /*26a0*/  IMAD R7, R62, 0x4, R5 ;  /* 0x000000043e077824 */ /* 0x000fe200078e0205 */
[----:B------:R-:W-:-:S02]  /*26b0*/  LEA R8, P2, R9, R56, 0x1 ;  /* 0x0000003809087211 */ /* 0x000fc400078408ff */
[C---:B------:R-:W-:Y:S02]  /*26c0*/  LEA R10, P1, R0.reuse, R56, 0x1 ;  /* 0x00000038000a7211 */ /* 0x040fe400078208ff */
[-C--:B------:R-:W-:Y:S02]  /*26d0*/  LEA.HI.X.SX32 R13, R11, R60.reuse, 0x1, P0 ;  /* 0x0000003c0b0d7211 */ /* 0x080fe400000f0eff */
[-C--:B------:R-:W-:Y:S02]  /*26e0*/  LEA.HI.X.SX32 R9, R9, R60.reuse, 0x1, P2 ;  /* 0x0000003c09097211 */ /* 0x080fe400010f0eff */
[----:B------:R-:W-:Y:S01]  /*26f0*/  LEA.HI.X.SX32 R11, R0, R60, 0x1, P1 ;  /* 0x0000003c000b7211 */ /* 0x000fe200008f0eff */
[----:B------:R-:W-:Y:S01]  /*2700*/  FMUL R0, R95, 8388608 ;  /* 0x4b0000005f007820 */ /* 0x000fe20000400000 */
[----:B------:R-:W-:Y:S02]  /*2710*/  LEA R4, P2, R5, R56, 0x1 ;  /* 0x0000003805047211 */ /* 0x000fe400078408ff */
[----:B------:R-:W-:-:S02]  /*2720*/  FSETP.GEU.AND P1, PT, R95, 1.175494350822287508e-38, PT ;  /* 0x008000005f00780b */ /* 0x000fc40003f2e000 */
[----:B------:R-:W-:Y:S02]  /*2730*/  LEA.HI.X.SX32 R5, R5, R60, 0x1, P2 ;  /* 0x0000003c05057211 */ /* 0x000fe400010f0eff */
[----:B------:R-:W-:Y:S02]  /*2740*/  FSEL R0, R0, R95, !P1 ;  /* 0x0000005f00007208 */ /* 0x000fe40004800000 */
[----:B------:R-:W-:Y:S02]  /*2750*/  FSETP.GEU.AND P2, PT, R72, 1.175494350822287508e-38, PT ;  /* 0x008000004800780b */ /* 0x000fe40003f4e000 */
[----:B------:R-:W-:Y:S02]  /*2760*/  IADD3 R37, R0, -0x3f3504f3, RZ ;  /* 0xc0cafb0d00257810 */ /* 0x000fe40007ffe0ff */
[----:B------:R-:W-:Y:S02]  /*2770*/  FSEL R36, R36, R72, !P2 ;  /* 0x0000004824247208 */ /* 0x000fe40005000000 */
[----:B------:R-:W-:-:S02]  /*2780*/  FSETP.GEU.AND P4, PT, R70, 1.175494350822287508e-38, PT ;  /* 0x008000004600780b */ /* 0x000fc40003f8e000 */
[----:B------:R-:W-:Y:S02]  /*2790*/  FSETP.GT.AND P0, PT, |R70|, 8.50705917302346158658e+37, PT ;  /* 0x7e8000004600780b */ /* 0x000fe40003f04200 */
[----:B------:R-:W-:Y:S02]  /*27a0*/  FSEL R40, RZ, -23, P2 ;  /* 0xc1b80000ff287808 */ /* 0x000fe40001000000 */
[----:B------:R-:W-:Y:S02]  /*27b0*/  LEA R6, P3, R7, R56, 0x1 ;  /* 0x0000003807067211 */ /* 0x000fe400078608ff */
[----:B------:R-:W-:Y:S02]  /*27c0*/  FSETP.GT.AND P2, PT, |R71|, 8.50705917302346158658e+37, PT ;  /* 0x7e8000004700780b */ /* 0x000fe40003f44200 */
[----:B------:R-:W-:Y:S02]  /*27d0*/  FSEL R39, RZ, -23, P1 ;  /* 0xc1b80000ff277808 */ /* 0x000fe40000800000 */
[----:B------:R-:W-:Y:S01]  /*27e0*/  LOP3.LUT R61, R37, 0xff800000, RZ, 0xc0, !PT ;  /* 0xff800000253d7812 */ /* 0x000fe200078ec0ff */
[----:B------:R-:W-:Y:S01]  /*27f0*/  FMUL R37, R71, 8388608 ;  /* 0x4b00000047257820 */ /* 0x000fe20000400000 */
[----:B------:R-:W-:Y:S01]  /*2800*/  FSEL R38, R38, R70, !P4 ;  /* 0x0000004626267208 */ /* 0x000fe20006000000 */
[----:B------:R-:W-:Y:S01]  /*2810*/  @P0 FMUL R47, R47, 0.25 ;  /* 0x3e8000002f2f0820 */ /* 0x000fe20000400000 */
[C---:B------:R-:W-:Y:S01]  /*2820*/  FSETP.GEU.AND P1, PT, |R70|.reuse, 1.175494350822287508e-38, PT ;  /* 0x008000004600780b */ /* 0x040fe20003f2e200 */
[----:B------:R-:W-:Y:S01]  /*2830*/  @P0 FMUL R70, R70, 0.25 ;  /* 0x3e80000046460820 */ /* 0x000fe20000400000 */
[----:B------:R-:W-:Y:S01]  /*2840*/  FSEL R42, RZ, -23, P4 ;  /* 0xc1b80000ff2a7808 */ /* 0x000fe20002000000 */
[----:B------:R-:W-:Y:S01]  /*2850*/  @P0 FMUL R69, R69, 0.25 ;  /* 0x3e80000045450820 */ /* 0x000fe20000400000 */
[----:B------:R-:W-:Y:S01]  /*2860*/  LEA.HI.X.SX32 R7, R7, R60, 0x1, P3 ;  /* 0x0000003c07077211 */ /* 0x000fe200018f0eff */
[----:B------:R-:W0:Y:S01]  /*2870*/  I2F R56, R61 ;  /* 0x0000003d00387306 */ /* 0x000e220000201400 */
[----:B------:R-:W-:Y:S01]  /*2880*/  FSETP.GEU.AND P4, PT, |R71|, 1.175494350822287508e-38, PT ;  /* 0x008000004700780b */ /* 0x000fe20003f8e200 */
[----:B------:R-:W-:Y:S01]  /*2890*/  @P2 FMUL R65, R65, 0.25 ;  /* 0x3e80000041412820 */ /* 0x000fe20000400000 */
[----:B------:R-:W-:Y:S01]  /*28a0*/  FSETP.GEU.AND P3, PT, R71, 1.175494350822287508e-38, PT ;  /* 0x008000004700780b */ /* 0x000fe20003f6e000 */
[----:B------:R-:W-:Y:S01]  /*28b0*/  @P2 FMUL R75, R75, 0.25 ;  /* 0x3e8000004b4b2820 */ /* 0x000fe20000400000 */
[----:B------:R-:W-:-:S02]  /*28c0*/  MOV R77, R51 ;  /* 0x00000033004d7202 */ /* 0x000fc40000000f00 */
[----:B------:R-:W-:Y:S01]  /*28d0*/  MOV R67, R43 ;  /* 0x0000002b00437202 */ /* 0x000fe20000000f00 */
[----:B------:R-:W-:Y:S01]  /*28e0*/  @!P1 FMUL R70, R70, 16777216 ;  /* 0x4b80000046469820 */ /* 0x000fe20000400000 */
[----:B------:R-:W-:Y:S01]  /*28f0*/  MOV R51, R45 ;  /* 0x0000002d00337202 */ /* 0x000fe20000000f00 */
[----:B------:R-:W-:Y:S01]  /*2900*/  IMAD.MOV.U32 R45, RZ, RZ, R46 ;  /* 0x000000ffff2d7224 */ /* 0x000fe200078e002e */
[----:B------:R-:W-:Y:S01]  /*2910*/  FSEL R37, R37, R71, !P3 ;  /* 0x0000004725257208 */ /* 0x000fe20005800000 */
[----:B------:R-:W-:Y:S01]  /*2920*/  @P0 FMUL R67, R67, 0.25 ;  /* 0x3e80000043430820 */ /* 0x000fe20000400000 */
[----:B------:R-:W-:Y:S01]  /*2930*/  MOV R83, R49 ;  /* 0x0000003100537202 */ /* 0x000fe20000000f00 */
[----:B------:R-:W-:Y:S01]  /*2940*/  @P0 FMUL R45, R45, 0.25 ;  /* 0x3e8000002d2d0820 */ /* 0x000fe20000400000 */
[----:B------:R-:W-:Y:S01]  /*2950*/  IADD3 R49, R38, -0x3f3504f3, RZ ;  /* 0xc0cafb0d26317810 */ /* 0x000fe20007ffe0ff */
[----:B------:R-:W-:Y:S01]  /*2960*/  @P2 FMUL R71, R71, 0.25 ;  /* 0x3e80000047472820 */ /* 0x000fe20000400000 */
[----:B------:R-:W-:Y:S01]  /*2970*/  IADD3 R48, R37, -0x3f3504f3, RZ ;  /* 0xc0cafb0d25307810 */ /* 0x000fe20007ffe0ff */
[----:B------:R-:W-:Y:S01]  /*2980*/  @!P1 FMUL R47, R47, 16777216 ;  /* 0x4b8000002f2f9820 */ /* 0x000fe20000400000 */
[----:B------:R-:W-:Y:S01]  /*2990*/  LOP3.LUT R49, R49, 0xff800000, RZ, 0xc0, !PT ;  /* 0xff80000031317812 */ /* 0x000fe200078ec0ff */
[----:B------:R-:W-:Y:S01]  /*29a0*/  @!P4 FMUL R71, R71, 16777216 ;  /* 0x4b8000004747c820 */ /* 0x000fe20000400000 */
[----:B------:R-:W-:Y:S01]  /*29b0*/  FSETP.GT.AND P0, PT, |R95|, 8.50705917302346158658e+37, PT ;  /* 0x7e8000005f00780b */ /* 0x000fe20003f04200 */
[----:B------:R-:W-:Y:S01]  /*29c0*/  @!P1 FMUL R45, R45, 16777216 ;  /* 0x4b8000002d2d9820 */ /* 0x000fe20000400000 */
[----:B------:R-:W-:Y:S01]  /*29d0*/  LOP3.LUT R48, R48, 0xff800000, RZ, 0xc0, !PT ;  /* 0xff80000030307812 */ /* 0x000fe200078ec0ff */
[----:B------:R-:W-:Y:S01]  /*29e0*/  @!P1 FMUL R67, R67, 16777216 ;  /* 0x4b80000043439820 */ /* 0x000fe20000400000 */
[----:B------:R-:W-:Y:S01]  /*29f0*/  MOV R73, R41 ;  /* 0x0000002900497202 */ /* 0x000fe20000000f00 */
[----:B------:R-:W-:Y:S01]  /*2a00*/  @!P1 FMUL R69, R69, 16777216 ;  /* 0x4b80000045459820 */ /* 0x000fe20000400000 */
[C---:B------:R-:W-:Y:S01]  /*2a10*/  FSETP.GT.AND P1, PT, |R72|.reuse, 8.50705917302346158658e+37, PT ;  /* 0x7e8000004800780b */ /* 0x040fe20003f24200 */
[----:B------:R1:W2:Y:S01]  /*2a20*/  I2F R43, R49 ;  /* 0x00000031002b7306 */ /* 0x0002a20000201400 */
[----:B------:R-:W-:Y:S01]  /*2a30*/  FSEL R41, RZ, -23, P3 ;  /* 0xc1b80000ff297808 */ /* 0x000fe20001800000 */
[----:B------:R-:W-:Y:S01]  /*2a40*/  @P2 FMUL R51, R51, 0.25 ;  /* 0x3e80000033332820 */ /* 0x000fe20000400000 */
[----:B------:R-:W-:Y:S01]  /*2a50*/  FSETP.GEU.AND P3, PT, |R95|, 1.175494350822287508e-38, PT ;  /* 0x008000005f00780b */ /* 0x000fe20003f6e200 */
[----:B------:R-:W-:Y:S01]  /*2a60*/  @P2 FMUL R73, R73, 0.25 ;  /* 0x3e80000049492820 */ /* 0x000fe20000400000 */
[----:B------:R-:W-:Y:S01]  /*2a70*/  FSETP.GEU.AND P6, PT, |R72|, 1.175494350822287508e-38, PT ;  /* 0x008000004800780b */ /* 0x000fe20003fce200 */
[----:B------:R-:W-:Y:S01]  /*2a80*/  @P0 FMUL R95, R95, 0.25 ;  /* 0x3e8000005f5f0820 */ /* 0x000fe20000400000 */
[----:B------:R-:W-:Y:S01]  /*2a90*/  IADD3 R57, R36, -0x3f3504f3, RZ ;  /* 0xc0cafb0d24397810 */ /* 0x000fe20007ffe0ff */
[----:B------:R3:W4:Y:S01]  /*2aa0*/  MUFU.RCP R44, R70 ;  /* 0x00000046002c7308 */ /* 0x0007220000001000 */
[----:B------:R-:W-:Y:S01]  /*2ab0*/  @!P4 FMUL R51, R51, 16777216 ;  /* 0x4b8000003333c820 */ /* 0x000fe20000400000 */
[----:B-1----:R-:W-:Y:S01]  /*2ac0*/  IADD3 R49, R38, -R49, RZ ;  /* 0x8000003126317210 */ /* 0x002fe20007ffe0ff */
[----:B------:R-:W-:Y:S01]  /*2ad0*/  @!P4 FMUL R65, R65, 16777216 ;  /* 0x4b8000004141c820 */ /* 0x000fe20000400000 */
[----:B------:R-:W-:Y:S01]  /*2ae0*/  LOP3.LUT R57, R57, 0xff800000, RZ, 0xc0, !PT ;  /* 0xff80000039397812 */ /* 0x000fe200078ec0ff */
[----:B------:R-:W-:Y:S01]  /*2af0*/  @P1 FMUL R72, R72, 0.25 ;  /* 0x3e80000048481820 */ /* 0x000fe20000400000 */
[----:B------:R-:W-:Y:S01]  /*2b00*/  ISETP.GE.U32.AND P2, PT, R37, 0x7f800000, PT ;  /* 0x7f8000002500780c */ /* 0x000fe20003f46070 */
[----:B------:R-:W-:Y:S01]  /*2b10*/  @!P4 FMUL R73, R73, 16777216 ;  /* 0x4b8000004949c820 */ /* 0x000fe20000400000 */
[----:B------:R-:W1:Y:S01]  /*2b20*/  I2F R50, R48 ;  /* 0x0000003000327306 */ /* 0x000e620000201400 */
[----:B------:R-:W-:Y:S01]  /*2b30*/  @!P3 FMUL R95, R95, 16777216 ;  /* 0x4b8000005f5fb820 */ /* 0x000fe20000400000 */
[----:B---3--:R-:W-:Y:S01]  /*2b40*/  MOV R70, 0x3dc6b27f ;  /* 0x3dc6b27f00467802 */ /* 0x008fe20000000f00 */
[----:B------:R-:W-:Y:S01]  /*2b50*/  @!P4 FMUL R75, R75, 16777216 ;  /* 0x4b8000004b4bc820 */ /* 0x000fe20000400000 */
[----:B------:R-:W-:Y:S01]  /*2b60*/  ISETP.GE.U32.AND P4, PT, R36, 0x7f800000, PT ;  /* 0x7f8000002400780c */ /* 0x000fe20003f86070 */
[----:B0-----:R-:W-:-:S02]  /*2b70*/  FFMA.FTZ R39, R56, 1.1920928955078125e-07, R39 ;  /* 0x3400000038277823 */ /* 0x001fc40000010027 */
[----:B--2---:R-:W-:Y:S01]  /*2b80*/  FFMA.FTZ R42, R43, 1.1920928955078125e-07, R42 ;  /* 0x340000002b2a7823 */ /* 0x004fe2000001002a */
[----:B------:R-:W0:Y:S01]  /*2b90*/  MUFU.RCP R46, R71 ;  /* 0x00000047002e7308 */ /* 0x000e220000001000 */
[----:B------:R-:W-:Y:S02]  /*2ba0*/  @!P6 FMUL R72, R72, 16777216 ;  /* 0x4b8000004848e820 */ /* 0x000fe40000400000 */
[C---:B----4-:R-:W-:Y:S02]  /*2bb0*/  FMUL R43, R44.reuse, R47 ;  /* 0x0000002f2c2b7220 */ /* 0x050fe40000400000 */
[C---:B------:R-:W-:Y:S02]  /*2bc0*/  FMUL R45, R44.reuse, R45 ;  /* 0x0000002d2c2d7220 */ /* 0x040fe40000400000 */
[C---:B------:R-:W-:Y:S01]  /*2bd0*/  FMUL R56, R44.reuse, R67 ;  /* 0x000000432c387220 */ /* 0x040fe20000400000 */
[----:B------:R2:W-:Y:S01]  /*2be0*/  I2F R63, R57 ;  /* 0x00000039003f7306 */ /* 0x0005e20000201400 */
[----:B------:R-:W-:-:S02]  /*2bf0*/  FMUL R60, R44, R69 ;  /* 0x000000452c3c7220 */ /* 0x000fc40000400000 */
[----:B-1----:R-:W-:Y:S01]  /*2c00*/  FFMA.FTZ R41, R50, 1.1920928955078125e-07, R41 ;  /* 0x3400000032297823 */ /* 0x002fe20000010029 */
[----:B------:R-:W-:Y:S01]  /*2c10*/  F2FP.BF16.PACK_AB R56, R43, R56 ;  /* 0x000000382b38723e */ /* 0x000fe200000010ff */
[----:B------:R-:W-:Y:S01]  /*2c20*/  @P0 FMUL R83, R83, 0.25 ;  /* 0x3e80000053530820 */ /* 0x000fe20000400000 */
[----:B------:R-:W-:Y:S01]  /*2c30*/  LOP3.LUT R43, R55, 0x40, RZ, 0x3c, !PT ;  /* 0x00000040372b7812 */ /* 0x000fe200078e3cff */
[----:B------:R-:W-:Y:S01]  /*2c40*/  @P0 FMUL R85, R85, 0.25 ;  /* 0x3e80000055550820 */ /* 0x000fe20000400000 */
[----:B------:R-:W1:Y:S01]  /*2c50*/  MUFU.RCP R44, R95 ;  /* 0x0000005f002c7308 */ /* 0x000e620000001000 */
[C---:B0-----:R-:W-:Y:S01]  /*2c60*/  FMUL R47, R46.reuse, R51 ;  /* 0x000000332e2f7220 */ /* 0x041fe20000400000 */
[----:B------:R-:W-:Y:S01]  /*2c70*/  F2FP.BF16.PACK_AB R45, R45, R60 ;  /* 0x0000003c2d2d723e */ /* 0x000fe200000010ff */
[C---:B------:R-:W-:Y:S01]  /*2c80*/  FMUL R50, R46.reuse, R65 ;  /* 0x000000412e327220 */ /* 0x040fe20000400000 */
[----:B------:R-:W-:Y:S01]  /*2c90*/  LOP3.LUT R60, R55, 0x44, RZ, 0x3c, !PT ;  /* 0x00000044373c7812 */ /* 0x000fe200078e3cff */
[----:B------:R-:W-:Y:S01]  /*2ca0*/  FMUL R62, R46, R73 ;  /* 0x000000492e3e7220 */ /* 0x000fe20000400000 */
[----:B--2---:R-:W-:Y:S01]  /*2cb0*/  IADD3 R57, R36, -R57, RZ ;  /* 0x8000003924397210 */ /* 0x004fe20007ffe0ff */
[----:B------:R-:W-:-:S02]  /*2cc0*/  FMUL R51, R46, R75 ;  /* 0x0000004b2e337220 */ /* 0x000fc40000400000 */
[----:B------:R-:W0:Y:S01]  /*2cd0*/  MUFU.RCP R46, R72 ;  /* 0x00000048002e7308 */ /* 0x000e220000001000 */
[----:B------:R-:W-:Y:S01]  /*2ce0*/  @P0 FMUL R91, R91, 0.25 ;  /* 0x3e8000005b5b0820 */ /* 0x000fe20000400000 */
[----:B------:R-:W-:Y:S01]  /*2cf0*/  F2FP.BF16.PACK_AB R47, R47, R62 ;  /* 0x0000003e2f2f723e */ /* 0x000fe200000010ff */
[----:B------:R-:W-:Y:S01]  /*2d00*/  @P0 FMUL R93, R93, 0.25 ;  /* 0x3e8000005d5d0820 */ /* 0x000fe20000400000 */
[----:B------:R-:W-:Y:S01]  /*2d10*/  F2FP.BF16.PACK_AB R50, R50, R51 ;  /* 0x000000333232723e */ /* 0x000fe200000010ff */
[----:B------:R-:W-:Y:S01]  /*2d20*/  IMAD.IADD R61, R0, 0x1, -R61 ;  /* 0x00000001003d7824 */ /* 0x000fe200078e0a3d */
[----:B------:R-:W-:Y:S01]  /*2d30*/  LOP3.LUT R51, R55, 0x4, RZ, 0x3c, !PT ;  /* 0x0000000437337812 */ /* 0x000fe200078e3cff */
[----:B------:R-:W-:Y:S01]  /*2d40*/  @P1 FMUL R77, R77, 0.25 ;  /* 0x3e8000004d4d1820 */ /* 0x000fe20000400000 */
[----:B------:R-:W-:Y:S01]  /*2d50*/  ISETP.GE.U32.AND P0, PT, R38, 0x7f800000, PT ;  /* 0x7f8000002600780c */ /* 0x000fe20003f06070 */
[----:B------:R-:W-:Y:S02]  /*2d60*/  @P1 FMUL R79, R79, 0.25 ;  /* 0x3e8000004f4f1820 */ /* 0x000fe40000400000 */
[----:B------:R-:W-:-:S02]  /*2d70*/  @P1 FMUL R89, R89, 0.25 ;  /* 0x3e80000059591820 */ /* 0x000fc40000400000 */
[----:B------:R-:W-:Y:S01]  /*2d80*/  @P1 FMUL R87, R87, 0.25 ;  /* 0x3e80000057571820 */ /* 0x000fe20000400000 */
[C---:B------:R-:W-:Y:S01]  /*2d90*/  FSETP.NEU.AND P1, PT, R0.reuse, RZ, PT ;  /* 0x000000ff0000720b */ /* 0x040fe20003f2d000 */
[----:B------:R-:W-:Y:S02]  /*2da0*/  @!P3 FMUL R83, R83, 16777216 ;  /* 0x4b8000005353b820 */ /* 0x000fe40000400000 */
[----:B------:R-:W-:Y:S02]  /*2db0*/  @!P3 FMUL R85, R85, 16777216 ;  /* 0x4b8000005555b820 */ /* 0x000fe40000400000 */
[----:B------:R-:W-:Y:S02]  /*2dc0*/  @!P3 FMUL R91, R91, 16777216 ;  /* 0x4b8000005b5bb820 */ /* 0x000fe40000400000 */
[----:B------:R-:W-:Y:S01]  /*2dd0*/  @!P3 FMUL R93, R93, 16777216 ;  /* 0x4b8000005d5db820 */ /* 0x000fe20000400000 */
[----:B------:R-:W-:Y:S01]  /*2de0*/  ISETP.GE.U32.AND P3, PT, R0, 0x7f800000, PT ;  /* 0x7f8000000000780c */ /* 0x000fe20003f66070 */
[----:B------:R-:W-:-:S02]  /*2df0*/  FADD R61, R61, -1 ;  /* 0xbf8000003d3d7421 */ /* 0x000fc40000000000 */
[----:B------:R-:W-:Y:S02]  /*2e00*/  @!P6 FMUL R77, R77, 16777216 ;  /* 0x4b8000004d4de820 */ /* 0x000fe40000400000 */
[----:B------:R-:W-:Y:S02]  /*2e10*/  @!P6 FMUL R79, R79, 16777216 ;  /* 0x4b8000004f4fe820 */ /* 0x000fe40000400000 */
[----:B------:R-:W-:Y:S02]  /*2e20*/  @!P6 FMUL R89, R89, 16777216 ;  /* 0x4b8000005959e820 */ /* 0x000fe40000400000 */
[----:B------:R-:W-:Y:S02]  /*2e30*/  @!P6 FMUL R87, R87, 16777216 ;  /* 0x4b8000005757e820 */ /* 0x000fe40000400000 */
[C---:B-1----:R-:W-:Y:S02]  /*2e40*/  FMUL R65, R44.reuse, R83 ;  /* 0x000000532c417220 */ /* 0x042fe40000400000 */
[----:B------:R-:W-:-:S02]  /*2e50*/  FMUL R66, R44, R85 ;  /* 0x000000552c427220 */ /* 0x000fc40000400000 */
[C---:B------:R-:W-:Y:S02]  /*2e60*/  FMUL R68, R44.reuse, R91 ;  /* 0x0000005b2c447220 */ /* 0x040fe40000400000 */
[----:B------:R-:W-:Y:S02]  /*2e70*/  FMUL R69, R44, R93 ;  /* 0x0000005d2c457220 */ /* 0x000fe40000400000 */
[----:B------:R-:W-:Y:S01]  /*2e80*/  FFMA.FTZ R40, R63, 1.1920928955078125e-07, R40 ;  /* 0x340000003f287823 */ /* 0x000fe20000010028 */
[----:B------:R-:W-:Y:S01]  /*2e90*/  F2FP.BF16.PACK_AB R68, R65, R68 ;  /* 0x000000444144723e */ /* 0x000fe200000010ff */
[----:B------:R-:W-:Y:S01]  /*2ea0*/  FFMA.FTZ R44, R61, R70, -0.16845393180847167969 ;  /* 0xbe2c7f303d2c7423 */ /* 0x000fe20000010046 */
[----:B------:R-:W-:Y:S01]  /*2eb0*/  F2FP.BF16.PACK_AB R66, R66, R69 ;  /* 0x000000454242723e */ /* 0x000fe200000010ff */
[C---:B0-----:R-:W-:Y:S02]  /*2ec0*/  FMUL R63, R46.reuse, R77 ;  /* 0x0000004d2e3f7220 */ /* 0x041fe40000400000 */
[C---:B------:R-:W-:Y:S01]  /*2ed0*/  FMUL R64, R46.reuse, R79 ;  /* 0x0000004f2e407220 */ /* 0x040fe20000400000 */
[----:B------:R-:W-:Y:S01]  /*2ee0*/  STS [R55+0x80], R68 ;  /* 0x0000804437007388 */ /* 0x000fe20000000800 */
[----:B------:R-:W-:-:S02]  /*2ef0*/  FMUL R67, R46, R89 ;  /* 0x000000592e437220 */ /* 0x000fc40000400000 */
[----:B------:R-:W-:Y:S01]  /*2f00*/  FMUL R46, R46, R87 ;  /* 0x000000572e2e7220 */ /* 0x000fe20000400000 */
[----:B------:R-:W-:Y:S01]  /*2f10*/  STS [R55], R66 ;  /* 0x0000004237007388 */ /* 0x000fe20000000800 */
[----:B------:R-:W-:Y:S01]  /*2f20*/  FFMA.FTZ R44, R61, R44, 0.1716887056827545166 ;  /* 0x3e2fcf2a3d2c7423 */ /* 0x000fe2000001002c */
[----:B------:R-:W-:Y:S01]  /*2f30*/  F2FP.BF16.PACK_AB R64, R64, R67 ;  /* 0x000000434040723e */ /* 0x000fe200000010ff */
[----:B------:R-:W-:Y:S01]  /*2f40*/  IMAD.IADD R48, R37, 0x1, -R48 ;  /* 0x0000000125307824 */ /* 0x000fe200078e0a30 */
[----:B------:R-:W-:Y:S01]  /*2f50*/  F2FP.BF16.PACK_AB R46, R63, R46 ;  /* 0x0000002e3f2e723e */ /* 0x000fe200000010ff */
[C---:B------:R-:W-:Y:S02]  /*2f60*/  FFMA.FTZ R44, R61.reuse, R44, -0.17900948226451873779 ;  /* 0xbe374e433d2c7423 */ /* 0x040fe4000001002c */
[----:B------:R-:W-:Y:S01]  /*2f70*/  STS [R43+0x400], R64 ;  /* 0x000400402b007388 */ /* 0x000fe20000000800 */
[----:B------:R-:W-:Y:S02]  /*2f80*/  FADD R48, R48, -1 ;  /* 0xbf80000030307421 */ /* 0x000fe40000000000 */
[----:B------:R-:W-:Y:S01]  /*2f90*/  FFMA.FTZ R44, R61, R44, 0.20512372255325317383 ;  /* 0x3e520bf43d2c7423 */ /* 0x000fe2000001002c */
[----:B------:R0:W-:Y:S01]  /*2fa0*/  STS [R43+0x480], R46 ;  /* 0x0004802e2b007388 */ /* 0x0001e20000000800 */
[----:B------:R-:W-:-:S02]  /*2fb0*/  FADD R57, R57, -1 ;  /* 0xbf80000039397421 */ /* 0x000fc40000000000 */
[----:B------:R-:W-:Y:S01]  /*2fc0*/  FFMA.FTZ R44, R61, R44, -0.24046532809734344482 ;  /* 0xbe763c8b3d2c7423 */ /* 0x000fe2000001002c */
[----:B------:R-:W-:Y:S01]  /*2fd0*/  STS [R51+0x800], R50 ;  /* 0x0008003233007388 */ /* 0x000fe20000000800 */
[----:B------:R-:W-:Y:S02]  /*2fe0*/  FADD R49, R49, -1 ;  /* 0xbf80000031317421 */ /* 0x000fe40000000000 */
[----:B------:R-:W-:Y:S01]  /*2ff0*/  FFMA.FTZ R44, R61, R44, 0.28857114911079406738 ;  /* 0x3e93bf993d2c7423 */ /* 0x000fe2000001002c */
[----:B------:R-:W-:Y:S01]  /*3000*/  STS [R51+0x880], R47 ;  /* 0x0008802f33007388 */ /* 0x000fe20000000800 */
[----:B0-----:R-:W-:-:S03]  /*3010*/  FFMA.FTZ R43, R48, R70, -0.16845393180847167969 ;  /* 0xbe2c7f30302b7423 */ /* 0x001fc60000010046 */
[----:B------:R0:W-:Y:S01]  /*3020*/  STS [R60+0xc00], R45 ;  /* 0x000c002d3c007388 */ /* 0x0001e20000000800 */
[C---:B------:R-:W-:Y:S02]  /*3030*/  FFMA.FTZ R44, R61.reuse, R44, -0.36067417263984680176 ;  /* 0xbeb8aa493d2c7423 */ /* 0x040fe4000001002c */
[C---:B------:R-:W-:Y:S01]  /*3040*/  FFMA.FTZ R43, R48.reuse, R43, 0.1716887056827545166 ;  /* 0x3e2fcf2a302b7423 */ /* 0x040fe2000001002b */
[----:B------:R-:W-:Y:S01]  /*3050*/  STS [R60+0xc80], R56 ;  /* 0x000c80383c007388 */ /* 0x000fe20000000800 */
[C---:B------:R-:W-:Y:S02]  /*3060*/  FFMA.FTZ R44, R61.reuse, R44, 0.48089820146560668945 ;  /* 0x3ef6384a3d2c7423 */ /* 0x040fe4000001002c */
[----:B------:R-:W-:Y:S01]  /*3070*/  FFMA.FTZ R43, R48, R43, -0.17900948226451873779 ;  /* 0xbe374e43302b7423 */ /* 0x000fe2000001002b */
[----:B------:R-:W-:Y:S01]  /*3080*/  BAR.SYNC.DEFER_BLOCKING 0x0 ;  /* 0x0000000000007b1d */ /* 0x000fe20000010000 */
[----:B------:R-:W-:Y:S01]  /*3090*/  FFMA.FTZ R44, R61, R44, -0.72134751081466674805 ;  /* 0xbf38aa3b3d2c7423 */ /* 0x000fe2000001002c */
[----:B0-----:R-:W-:Y:S01]  /*30a0*/  LOP3.LUT R45, R54, 0x4, RZ, 0x3c, !PT ;  /* 0x00000004362d7812 */ /* 0x001fe200078e3cff */
[----:B------:R-:W-:-:S02]  /*30b0*/  FFMA.FTZ R43, R48, R43, 0.20512372255325317383 ;  /* 0x3e520bf4302b7423 */ /* 0x000fc4000001002b */
[C---:B------:R-:W-:Y:S02]  /*30c0*/  FMUL R44, R61.reuse, R44 ;  /* 0x0000002c3d2c7220 */ /* 0x040fe40000400000 */
[C---:B------:R-:W-:Y:S02]  /*30d0*/  FFMA.FTZ R43, R48.reuse, R43, -0.24046532809734344482 ;  /* 0xbe763c8b302b7423 */ /* 0x040fe4000001002b */
[C---:B------:R-:W-:Y:S02]  /*30e0*/  FMUL R44, R61.reuse, R44 ;  /* 0x0000002c3d2c7220 */ /* 0x040fe40000400000 */
[C---:B------:R-:W-:Y:S02]  /*30f0*/  FFMA.FTZ R43, R48.reuse, R43, 0.28857114911079406738 ;  /* 0x3e93bf99302b7423 */ /* 0x040fe4000001002b */
[----:B------:R-:W-:Y:S02]  /*3100*/  FFMA.FTZ R44, R61, 1.4426950216293334961, R44 ;  /* 0x3fb8aa3b3d2c7823 */ /* 0x000fe4000001002c */
[----:B------:R-:W-:-:S02]  /*3110*/  FFMA.FTZ R43, R48, R43, -0.36067417263984680176 ;  /* 0xbeb8aa49302b7423 */ /* 0x000fc4000001002b */
[-C--:B------:R-:W-:Y:S02]  /*3120*/  FFMA.FTZ R46, R57, R70.reuse, -0.16845393180847167969 ;  /* 0xbe2c7f30392e7423 */ /* 0x080fe40000010046 */
[C---:B------:R-:W-:Y:S02]  /*3130*/  FFMA.FTZ R43, R48.reuse, R43, 0.48089820146560668945 ;  /* 0x3ef6384a302b7423 */ /* 0x040fe4000001002b */
[----:B------:R-:W-:Y:S02]  /*3140*/  FFMA.FTZ R50, R49, R70, -0.16845393180847167969 ;  /* 0xbe2c7f3031327423 */ /* 0x000fe40000010046 */
[C---:B------:R-:W-:Y:S01]  /*3150*/  FFMA.FTZ R43, R48.reuse, R43, -0.72134751081466674805 ;  /* 0xbf38aa3b302b7423 */ /* 0x040fe2000001002b */
[----:B------:R-:W0:Y:S01]  /*3160*/  LDS R47, [R54] ;  /* 0x00000000362f7984 */ /* 0x000e220000000800 */
[----:B------:R-:W-:Y:S02]  /*3170*/  FFMA.FTZ R46, R57, R46, 0.1716887056827545166 ;  /* 0x3e2fcf2a392e7423 */ /* 0x000fe4000001002e */
[----:B------:R-:W-:Y:S01]  /*3180*/  FFMA.FTZ R50, R49, R50, 0.1716887056827545166 ;  /* 0x3e2fcf2a31327423 */ /* 0x000fe20000010032 */
[----:B------:R-:W1:Y:S01]  /*3190*/  LDS R63, [R45] ;  /* 0x000000002d3f7984 */ /* 0x000e620000000800 */
[----:B------:R-:W-:-:S02]  /*31a0*/  FMUL R43, R48, R43 ;  /* 0x0000002b302b7220 */ /* 0x000fc40000400000 */
[----:B------:R-:W-:Y:S01]  /*31b0*/  FFMA.FTZ R46, R57, R46, -0.17900948226451873779 ;  /* 0xbe374e43392e7423 */ /* 0x000fe2000001002e */
[----:B------:R-:W2:Y:S01]  /*31c0*/  LDS R51, [R54+0x100] ;  /* 0x0001000036337984 */ /* 0x000ea20000000800 */
[----:B------:R-:W-:Y:S02]  /*31d0*/  FFMA.FTZ R50, R49, R50, -0.17900948226451873779 ;  /* 0xbe374e4331327423 */ /* 0x000fe40000010032 */
[C---:B------:R-:W-:Y:S01]  /*31e0*/  FMUL R43, R48.reuse, R43 ;  /* 0x0000002b302b7220 */ /* 0x040fe20000400000 */
[----:B------:R-:W3:Y:S01]  /*31f0*/  LDS R65, [R45+0x100] ;  /* 0x000100002d417984 */ /* 0x000ee20000000800 */
[----:B------:R-:W-:Y:S02]  /*3200*/  FFMA.FTZ R46, R57, R46, 0.20512372255325317383 ;  /* 0x3e520bf4392e7423 */ /* 0x000fe4000001002e */
[----:B------:R-:W-:Y:S01]  /*3210*/  FFMA.FTZ R50, R49, R50, 0.20512372255325317383 ;  /* 0x3e520bf431327423 */ /* 0x000fe20000010032 */
[----:B------:R-:W4:Y:S01]  /*3220*/  LDS R55, [R54+0x200] ;  /* 0x0002000036377984 */ /* 0x000f220000000800 */
[----:B------:R-:W-:-:S02]  /*3230*/  FFMA.FTZ R48, R48, 1.4426950216293334961, R43 ;  /* 0x3fb8aa3b30307823 */ /* 0x000fc4000001002b */
[----:B------:R-:W-:Y:S01]  /*3240*/  @P3 IMAD.MOV.U32 R43, RZ, RZ, 0x7f800000 ;  /* 0x7f800000ff2b3424 */ /* 0x000fe200078e00ff */
[----:B------:R-:W5:Y:S01]  /*3250*/  LDS R67, [R45+0x200] ;  /* 0x000200002d437984 */ /* 0x000f620000000800 */
[----:B------:R-:W-:Y:S02]  /*3260*/  FFMA.FTZ R46, R57, R46, -0.24046532809734344482 ;  /* 0xbe763c8b392e7423 */ /* 0x000fe4000001002e */
[----:B------:R-:W-:Y:S01]  /*3270*/  FFMA.FTZ R50, R49, R50, -0.24046532809734344482 ;  /* 0xbe763c8b31327423 */ /* 0x000fe20000010032 */
[----:B------:R-:W5:Y:S01]  /*3280*/  LDS R61, [R54+0x300] ;  /* 0x00030000363d7984 */ /* 0x000f620000000800 */
[----:B------:R-:W-:Y:S02]  /*3290*/  FADD R39, R39, R44 ;  /* 0x0000002c27277221 */ /* 0x000fe40000000000 */
[----:B------:R-:W-:Y:S01]  /*32a0*/  @P3 FFMA.FTZ R39, R0, R43, +INF ;  /* 0x7f80000000273423 */ /* 0x000fe2000001002b */
[----:B------:R0:W5:Y:S01]  /*32b0*/  LDS R69, [R45+0x300] ;  /* 0x000300002d457984 */ /* 0x0001620000000800 */
[----:B------:R-:W-:Y:S01]  /*32c0*/  @P2 IMAD.MOV.U32 R0, RZ, RZ, 0x7f800000 ;  /* 0x7f800000ff002424 */ /* 0x000fe200078e00ff */
[----:B------:R-:W-:Y:S01]  /*32d0*/  @P0 MOV R43, 0x7f800000 ;  /* 0x7f800000002b0802 */ /* 0x000fe20000000f00 */
[----:B------:R-:W-:Y:S01]  /*32e0*/  FFMA.FTZ R46, R57, R46, 0.28857114911079406738 ;  /* 0x3e93bf99392e7423 */ /* 0x000fe2000001002e */
[----:B------:R-:W-:Y:S01]  /*32f0*/  FSETP.NEU.AND P3, PT, R36, RZ, PT ;  /* 0x000000ff2400720b */ /* 0x000fe20003f6d000 */
[----:B------:R-:W-:Y:S01]  /*3300*/  FFMA.FTZ R50, R49, R50, 0.28857114911079406738 ;  /* 0x3e93bf9931327423 */ /* 0x000fe20000010032 */
[----:B------:R-:W-:Y:S01]  /*3310*/  FSEL R39, R39, -INF , P1 ;  /* 0xff80000027277808 */ /* 0x000fe20000800000 */
[----:B------:R-:W-:Y:S01]  /*3320*/  FADD R41, R41, R48 ;  /* 0x0000003029297221 */ /* 0x000fe20000000000 */
[----:B0-----:R-:W-:Y:S01]  /*3330*/  @P4 MOV R45, 0x7f800000 ;  /* 0x7f800000002d4802 */ /* 0x001fe20000000f00 */
[----:B------:R-:W-:Y:S01]  /*3340*/  @P2 FFMA.FTZ R41, R37, R0, +INF ;  /* 0x7f80000025292423 */ /* 0x000fe20000010000 */
[----:B------:R-:W-:Y:S01]  /*3350*/  FSETP.NEU.AND P2, PT, R38, RZ, PT ;  /* 0x000000ff2600720b */ /* 0x000fe20003f4d000 */
[----:B------:R-:W-:Y:S01]  /*3360*/  FFMA.FTZ R46, R57, R46, -0.36067417263984680176 ;  /* 0xbeb8aa49392e7423 */ /* 0x000fe2000001002e */
[----:B------:R-:W-:Y:S01]  /*3370*/  STG.E.U16 [R34.64], R47 ;  /* 0x0000002f22007986 */ /* 0x000fe2000c101506 */
[----:B------:R-:W-:Y:S01]  /*3380*/  PRMT R0, R47, 0x7632, R0 ;  /* 0x000076322f007816 */ /* 0x000fe20000000000 */
[----:B------:R-:W-:-:S02]  /*3390*/  FFMA.FTZ R50, R49, R50, -0.36067417263984680176 ;  /* 0xbeb8aa4931327423 */ /* 0x000fc40000010032 */
[----:B-1----:R-:W-:Y:S01]  /*33a0*/  STG.E.U16 [R32.64], R63 ;  /* 0x0000003f20007986 */ /* 0x002fe2000c101506 */
[----:B------:R-:W-:Y:S02]  /*33b0*/  FFMA.FTZ R46, R57, R46, 0.48089820146560668945 ;  /* 0x3ef6384a392e7423 */ /* 0x000fe4000001002e */
[----:B------:R-:W-:Y:S01]  /*33c0*/  FFMA.FTZ R50, R49, R50, 0.48089820146560668945 ;  /* 0x3ef6384a31327423 */ /* 0x000fe20000010032 */
[----:B--2---:R-:W-:Y:S01]  /*33d0*/  STG.E.U16 [R30.64], R51 ;  /* 0x000000331e007986 */ /* 0x004fe2000c101506 */
[----:B------:R-:W-:Y:S02]  /*33e0*/  FFMA.FTZ R46, R57, R46, -0.72134751081466674805 ;  /* 0xbf38aa3b392e7423 */ /* 0x000fe4000001002e */
[----:B------:R-:W-:Y:S01]  /*33f0*/  FFMA.FTZ R50, R49, R50, -0.72134751081466674805 ;  /* 0xbf38aa3b31327423 */ /* 0x000fe20000010032 */
[----:B---3--:R-:W-:Y:S01]  /*3400*/  STG.E.U16 [R28.64], R65 ;  /* 0x000000411c007986 */ /* 0x008fe2000c101506 */
[----:B------:R-:W-:Y:S02]  /*3410*/  FMUL R46, R57, R46 ;  /* 0x0000002e392e7220 */ /* 0x000fe40000400000 */
[----:B------:R-:W-:Y:S01]  /*3420*/  FMUL R50, R49, R50 ;  /* 0x0000003231327220 */ /* 0x000fe20000400000 */
[----:B----4-:R0:W-:Y:S01]  /*3430*/  STG.E.U16 [R26.64], R55 ;  /* 0x000000371a007986 */ /* 0x0101e2000c101506 */
[----:B------:R-:W-:-:S02]  /*3440*/  FMUL R46, R57, R46 ;  /* 0x0000002e392e7220 */ /* 0x000fc40000400000 */
[----:B------:R-:W-:Y:S01]  /*3450*/  FMUL R50, R49, R50 ;  /* 0x0000003231327220 */ /* 0x000fe20000400000 */
[----:B-----5:R1:W-:Y:S01]  /*3460*/  STG.E.U16 [R24.64], R67 ;  /* 0x0000004318007986 */ /* 0x0203e2000c101506 */
[----:B------:R-:W-:Y:S02]  /*3470*/  FFMA.FTZ R57, R57, 1.4426950216293334961, R46 ;  /* 0x3fb8aa3b39397823 */ /* 0x000fe4000001002e */
[----:B------:R-:W-:Y:S01]  /*3480*/  FFMA.FTZ R49, R49, 1.4426950216293334961, R50 ;  /* 0x3fb8aa3b31317823 */ /* 0x000fe20000010032 */
[----:B------:R2:W-:Y:S01]  /*3490*/  STG.E.U16 [R22.64], R61 ;  /* 0x0000003d16007986 */ /* 0x0005e2000c101506 */
[----:B------:R-:W-:Y:S02]  /*34a0*/  FADD R40, R40, R57 ;  /* 0x0000003928287221 */ /* 0x000fe40000000000 */
[----:B------:R-:W-:Y:S01]  /*34b0*/  FADD R42, R42, R49 ;  /* 0x000000312a2a7221 */ /* 0x000fe20000000000 */
[----:B------:R3:W-:Y:S01]  /*34c0*/  STG.E.U16 [R20.64], R69 ;  /* 0x0000004514007986 */ /* 0x0007e2000c101506 */
[----:B0-----:R-:W-:Y:S01]  /*34d0*/  PRMT R55, R55, 0x7632, R55 ;  /* 0x0000763237377816 */ /* 0x001fe20000000037 */
[----:B------:R-:W-:Y:S01]  /*34e0*/  @P4 FFMA.FTZ R40, R36, R45, +INF ;  /* 0x7f80000024284423 */ /* 0x000fe2000001002d */
[----:B------:R-:W-:Y:S01]  /*34f0*/  FSETP.NEU.AND P4, PT, R37, RZ, PT ;  /* 0x000000ff2500720b */ /* 0x000fe20003f8d000 */
[----:B------:R0:W-:Y:S01]  /*3500*/  STG.E.U16 [R18.64], R0 ;  /* 0x0000000012007986 */ /* 0x0001e2000c101506 */
[----:B-1----:R-:W-:Y:S01]  /*3510*/  PRMT R67, R67, 0x7632, R67 ;  /* 0x0000763243437816 */ /* 0x002fe20000000043 */
[----:B------:R-:W-:Y:S01]  /*3520*/  @P0 FFMA.FTZ R42, R38, R43, +INF ;  /* 0x7f800000262a0423 */ /* 0x000fe2000001002b */
[----:B------:R-:W-:-:S02]  /*3530*/  FSEL R40, R40, -INF , P3 ;  /* 0xff80000028287808 */ /* 0x000fc40001800000 */
[----:B--2---:R-:W-:Y:S02]  /*3540*/  PRMT R23, R65, 0x7632, R23 ;  /* 0x0000763241177816 */ /* 0x004fe40000000017 */
[----:B------:R-:W-:Y:S02]  /*3550*/  PRMT R61, R61, 0x7632, R61 ;  /* 0x000076323d3d7816 */ /* 0x000fe4000000003d */
[----:B---3--:R-:W-:Y:S02]  /*3560*/  PRMT R21, R63, 0x7632, R21 ;  /* 0x000076323f157816 */ /* 0x008fe40000000015 */
[----:B------:R-:W-:Y:S02]  /*3570*/  PRMT R69, R69, 0x7632, R69 ;  /* 0x0000763245457816 */ /* 0x000fe40000000045 */
[----:B0-----:R-:W-:Y:S01]  /*3580*/  PRMT R19, R51, 0x7632, R19 ;  /* 0x0000763233137816 */ /* 0x001fe20000000013 */
[----:B------:R0:W-:Y:S01]  /*3590*/  STG.E.U16 [R16.64], R21 ;  /* 0x0000001510007986 */ /* 0x0001e2000c101506 */
[----:B------:R-:W-:-:S02]  /*35a0*/  FSEL R41, R41, -INF , P4 ;  /* 0xff80000029297808 */ /* 0x000fc40002000000 */
[----:B------:R-:W-:Y:S01]  /*35b0*/  FSEL R42, R42, -INF , P2 ;  /* 0xff8000002a2a7808 */ /* 0x000fe20001000000 */
[----:B------:R1:W-:Y:S02]  /*35c0*/  STG.E.U16 [R14.64], R19 ;  /* 0x000000130e007986 */ /* 0x0003e4000c101506 */
[----:B------:R-:W-:Y:S02]  /*35d0*/  FFMA R18, R41, 0.69314718246459960938, R52 ;  /* 0x3f31721829127823 */ /* 0x000fe40000000034 */
[----:B------:R2:W-:Y:S04]  /*35e0*/  STG.E.U16 [R8.64], R23 ;  /* 0x0000001708007986 */ /* 0x0005e8000c101506 */
[----:B------:R2:W-:Y:S01]  /*35f0*/  STG.E.U16 [R12.64], R55 ;  /* 0x000000370c007986 */ /* 0x0005e2000c101506 */
[----:B0-----:R-:W-:-:S02]  /*3600*/  FFMA R16, R39, 0.69314718246459960938, R58 ;  /* 0x3f31721827107823 */ /* 0x001fc4000000003a */
[----:B------:R-:W-:Y:S01]  /*3610*/  FFMA R17, R40, 0.69314718246459960938, R59 ;  /* 0x3f31721828117823 */ /* 0x000fe2000000003b */
[----:B------:R2:W-:Y:S01]  /*3620*/  STG.E.U16 [R10.64], R67 ;  /* 0x000000430a007986 */ /* 0x0005e2000c101506 */
[----:B-1----:R-:W-:-:S03]  /*3630*/  FFMA R19, R42, 0.69314718246459960938, R53 ;  /* 0x3f3172182a137823 */ /* 0x002fc60000000035 */
[----:B------:R2:W-:Y:S04]  /*3640*/  STG.E.U16 [R4.64], R61 ;  /* 0x0000003d04007986 */ /* 0x0005e8000c101506 */
[----:B------:R2:W-:Y:S04]  /*3650*/  STG.E.U16 [R6.64], R69 ;  /* 0x0000004506007986 */ /* 0x0005e8000c101506 */
[----:B------:R-:W-:Y:S06]  /*3660*/  BAR.SYNC.DEFER_BLOCKING 0x0 ;  /* 0x0000000000007b1d */ /* 0x000fec0000010000 */
[----:B------:R2:W-:Y:S04]  /*3670*/  STS.128 [R82.X4], R16 ;  /* 0x0000001052007388 */ /* 0x0005e80000004c00 */
[----:B------:R-:W-:Y:S06]  /*3680*/  BAR.SYNC.DEFER_BLOCKING 0x0 ;  /* 0x0000000000007b1d */ /* 0x000fec0000010000 */
[----:B------:R-:W-:Y:S05]  /*3690*/  @P5 EXIT ;  /* 0x000000000000594d */ /* 0x000fea0003800000 */
[----:B--2---:R-:W0:Y:S01]  /*36a0*/  LDS R3, [R3] ;  /* 0x0000000003037984 */ /* 0x004e220000000800 */
[----:B------:R-:W-:Y:S01]  /*36b0*/  IMAD R2, R2, c[0x0][0x1cc], RZ ;  /* 0x0000730002027a24 */ /* 0x000fe200078e02ff */
[C---:B------:R-:W-:Y:S01]  /*36c0*/  SHF.L.U32 R5, R81.reuse, 0x2, RZ ;  /* 0x0000000251057819 */ /* 0x040fe200000006ff */
[----:B------:R-:W-:-:S04]  /*36d0*/  IMAD.HI R81, R81, 0x4, RZ ;  /* 0x0000000451517827 */ /* 0x000fc800078e02ff */
[C---:B------:R-:W-:Y:S02]  /*36e0*/  IMAD.SHL.U32 R4, R2.reuse, 0x4, RZ ;  /* 0x0000000402047824 */ /* 0x040fe400078e00ff */
[----:B------:R-:W-:-:S03]  /*36f0*/  IMAD.HI R2, R2, 0x4, RZ ;  /* 0x0000000402027827 */ /* 0x000fc600078e02ff */
[----:B------:R-:W-:-:S04]  /*3700*/  IADD3 R4, P0, P1, R5, c[0x0][0x180], R4 ;  /* 0x0000600005047a10 */ /* 0x000fc8000791e004 */
[----:B------:R-:W-:-:S05]  /*3710*/  IADD3.X R5, R81, c[0x0][0x184], R2, P0, P1 ;  /* 0x0000610051057a10 */ /* 0x000fca00007e2402 */
[----:B0-----:R-:W-:Y:S01]  /*3720*/  STG.E [R4.64], R3 ;  /* 0x0000000304007986 */ /* 0x001fe2000c101906 */
[----:B------:R-:W-:Y:S05]  /*3730*/  EXIT ;  /* 0x000000000000794d */ /* 0x000fea0003800000 */
.L_x_2:
[----:B------:R-:W-:-:S00]  /*3740*/  BRA `(.L_x_2) ;  /* 0xfffffff000007947 */ /* 0x000fc0000383ffff */
[----:B------:R-:W-:-:S00]  /*3750*/  NOP ;  /* 0x0000000000007918 */ /* 0x000fc00000000000 */
        /* <DEDUP_REMOVED lines=10> */
.L_x_3:


//--------------------- .nv.global.init           --------------------------
	.section	.nv.global.init,"aw",@progbits
.nv.global.init:
	.type		_$_str,@object
	.size		_$_str,(.L_0 - _$_str)
_$_str:
        /*0000*/ 	.byte	0x5f, 0x5f, 0x43, 0x55, 0x44, 0x41, 0x5f, 0x46, 0x54, 0x5a, 0x00
.L_0:


//--------------------- .nv.shared.attn_fwd       --------------------------
	.section	.nv.shared.attn_fwd,"aw",@nobits
	.sectionflags	@""
	.align	16
